def matmul_kernel(
    a_ptr,
    b_ptr,
    c_ptr,
    M,
    N,
    K,
    stride_am,
    stride_ak,
    stride_bk,
    stride_bn,
    stride_cm,
    stride_cn,
    BLOCK_M: tl.constexpr,
    BLOCK_N: tl.constexpr,
    BLOCK_K: tl.constexpr,
    GROUP_M: tl.constexpr,
):
    pid = tl.program_id(axis=0)
    num_pid_m = tl.cdiv(M, BLOCK_M)
    num_pid_n = tl.cdiv(N, BLOCK_N)
    num_pid_in_group = GROUP_M * num_pid_n
    group_id = pid // num_pid_in_group
    first_pid_m = group_id * GROUP_M
    group_size_m = min(num_pid_m - first_pid_m, GROUP_M)
    pid_m = first_pid_m + ((pid % num_pid_in_group) % group_size_m)
    pid_n = (pid % num_pid_in_group) // group_size_m

    offs_am = (pid_m * BLOCK_M + tl.arange(0, BLOCK_M)) % M
    offs_bn = (pid_n * BLOCK_N + tl.arange(0, BLOCK_N)) % N
    offs_k = tl.arange(0, BLOCK_K)
    a_ptrs = a_ptr + offs_am[:, None] * stride_am + offs_k[None, :] * stride_ak
    b_ptrs = b_ptr + offs_k[:, None] * stride_bk + offs_bn[None, :] * stride_bn

    acc = tl.zeros((BLOCK_M, BLOCK_N), dtype=tl.float32)
    for kk in range(0, tl.cdiv(K, BLOCK_K)):
        a = tl.load(a_ptrs, mask=offs_k[None, :] < K - kk * BLOCK_K, other=0.0)
        b = tl.load(b_ptrs, mask=offs_k[:, None] < K - kk * BLOCK_K, other=0.0)
        acc = tl.dot(a, b, acc)
        a_ptrs += BLOCK_K * stride_ak
        b_ptrs += BLOCK_K * stride_bk

    c = acc.to(c_ptr.dtype.element_ty)
    offs_cm = pid_m * BLOCK_M + tl.arange(0, BLOCK_M)
    offs_cn = pid_n * BLOCK_N + tl.arange(0, BLOCK_N)
    c_ptrs = c_ptr + offs_cm[:, None] * stride_cm + offs_cn[None, :] * stride_cn
    mask = (offs_cm[:, None] < M) & (offs_cn[None, :] < N)
    tl.store(c_ptrs, c, mask=mask)

# config = {"BLOCK_K": 32, "BLOCK_M": 128, "BLOCK_N": 64, "GROUP_M": 8, "arch": "sm_100", "dtype": "bf16", "num_ctas": 1, "num_stages": 3, "num_warps": 4}
# arch = sm_100


// ===== COMPILED SASS (sm_100a) =====

	.target	sm_100a

	.elftype	@"ET_EXEC"


//--------------------- .note.nv.tkinfo           --------------------------
	.section	.note.nv.tkinfo,"",@"SHT_NOTE"
	.sectionflags	@"SHF_NOTE_NV_TKINFO"
	.tkinfo
        /*0018*/ 	.word	0x00000081
        /*0030*/ 	.string	""
        /*0030*/ 	.string	"ptxas-blackwell"
        /*0030*/ 	.string	"Cuda compilation tools, release 12.9, V12.9.86"
        /*0030*/ 	.string	"Build cuda_12.9.r12.9/compiler.36037853_0"
        /*0030*/ 	.string	"-v  -suppress-debug-info  -lineinfo  -arch sm_100a "



//--------------------- .note.nv.cuver            --------------------------
	.section	.note.nv.cuver,"",@"SHT_NOTE"
	.sectionflags	@"SHF_NOTE_NV_CUVER"
        /*0018*/ 	.short	0x0001
        /*001a*/ 	.short	0x0064
        /*001c*/ 	.short	0x0001
        /*001e*/ 	.short	0x0000
        /*0020*/ 	.short	0x0001
        /*0022*/ 	.short	0x0000


//--------------------- .nv.info                  --------------------------
	.section	.nv.info,"",@"SHT_CUDA_INFO"
	.align	4


	//----- nvinfo : EIATTR_REGCOUNT
	.align		4
        /*0000*/ 	.byte	0x04, 0x2f
        /*0002*/ 	.short	(.L_4 - .L_3)
	.align		4
.L_3:
        /*0004*/ 	.word	index@(matmul_kernel)
        /*0008*/ 	.word	0x00000095


	//----- nvinfo : EIATTR_FRAME_SIZE
	.align		4
.L_4:
        /*000c*/ 	.byte	0x04, 0x11
        /*000e*/ 	.short	(.L_6 - .L_5)
	.align		4
.L_5:
        /*0010*/ 	.word	index@($__internal_2_$__cuda_sm10x_tcgen05_guardrail_trap_unallocated_columns_being_dealloced)
        /*0014*/ 	.word	0x00000000


	//----- nvinfo : EIATTR_FRAME_SIZE
	.align		4
.L_6:
        /*0018*/ 	.byte	0x04, 0x11
        /*001a*/ 	.short	(.L_8 - .L_7)
	.align		4
.L_7:
        /*001c*/ 	.word	index@($__internal_1_$__cuda_sm10x_tcgen05_guardrail_trap_phase_invalid_during_alloc)
        /*0020*/ 	.word	0x00000000


	//----- nvinfo : EIATTR_FRAME_SIZE
	.align		4
.L_8:
        /*0024*/ 	.byte	0x04, 0x11
        /*0026*/ 	.short	(.L_10 - .L_9)
	.align		4
.L_9:
        /*0028*/ 	.word	index@($__internal_0_$__cuda_sm10x_tcgen05_guardrail_trap_col_being_dealloced_not_returned_by_alloc)
        /*002c*/ 	.word	0x00000000


	//----- nvinfo : EIATTR_FRAME_SIZE
	.align		4
.L_10:
        /*0030*/ 	.byte	0x04, 0x11
        /*0032*/ 	.short	(.L_12 - .L_11)
	.align		4
.L_11:
        /*0034*/ 	.word	index@(matmul_kernel)
        /*0038*/ 	.word	0x00000000


	//----- nvinfo : EIATTR_MIN_STACK_SIZE
	.align		4
.L_12:
        /*003c*/ 	.byte	0x04, 0x12
        /*003e*/ 	.short	(.L_14 - .L_13)
	.align		4
.L_13:
        /*0040*/ 	.word	index@(matmul_kernel)
        /*0044*/ 	.word	0x00000000
.L_14:


//--------------------- .nv.info.matmul_kernel    --------------------------
	.section	.nv.info.matmul_kernel,"",@"SHT_CUDA_INFO"
	.sectionflags	@""
	.align	4


	//----- nvinfo : EIATTR_CUDA_API_VERSION
	.align		4
        /*0000*/ 	.byte	0x04, 0x37
        /*0002*/ 	.short	(.L_16 - .L_15)
.L_15:
        /*0004*/ 	.word	0x00000081


	//----- nvinfo : EIATTR_KPARAM_INFO
	.align		4
.L_16:
        /*0008*/ 	.byte	0x04, 0x17
        /*000a*/ 	.short	(.L_18 - .L_17)
.L_17:
        /*000c*/ 	.word	0x00000000
        /*0010*/ 	.short	0x000d
        /*0012*/ 	.short	0x0048
        /*0014*/ 	.byte	0x00, 0xf4, 0x21, 0x00


	//----- nvinfo : EIATTR_KPARAM_INFO
	.align		4
.L_18:
        /*0018*/ 	.byte	0x04, 0x17
        /*001a*/ 	.short	(.L_20 - .L_19)
.L_19:
        /*001c*/ 	.word	0x00000000
        /*0020*/ 	.short	0x000c
        /*0022*/ 	.short	0x0040
        /*0024*/ 	.byte	0x00, 0xf4, 0x21, 0x00


	//----- nvinfo : EIATTR_KPARAM_INFO
	.align		4
.L_20:
        /*0028*/ 	.byte	0x04, 0x17
        /*002a*/ 	.short	(.L_22 - .L_21)
.L_21:
        /*002c*/ 	.word	0x00000000
        /*0030*/ 	.short	0x000b
        /*0032*/ 	.short	0x0038
        /*0034*/ 	.byte	0x00, 0xf0, 0x11, 0x00


	//----- nvinfo : EIATTR_KPARAM_INFO
	.align		4
.L_22:
        /*0038*/ 	.byte	0x04, 0x17
        /*003a*/ 	.short	(.L_24 - .L_23)
.L_23:
        /*003c*/ 	.word	0x00000000
        /*0040*/ 	.short	0x000a
        /*0042*/ 	.short	0x0034
        /*0044*/ 	.byte	0x00, 0xf0, 0x11, 0x00


	//----- nvinfo : EIATTR_KPARAM_INFO
	.align		4
.L_24:
        /*0048*/ 	.byte	0x04, 0x17
        /*004a*/ 	.short	(.L_26 - .L_25)
.L_25:
        /*004c*/ 	.word	0x00000000
        /*0050*/ 	.short	0x0009
        /*0052*/ 	.short	0x0030
        /*0054*/ 	.byte	0x00, 0xf0, 0x11, 0x00


	//----- nvinfo : EIATTR_KPARAM_INFO
	.align		4
.L_26:
        /*0058*/ 	.byte	0x04, 0x17
        /*005a*/ 	.short	(.L_28 - .L_27)
.L_27:
        /*005c*/ 	.word	0x00000000
        /*0060*/ 	.short	0x0008
        /*0062*/ 	.short	0x002c
        /*0064*/ 	.byte	0x00, 0xf0, 0x11, 0x00


	//----- nvinfo : EIATTR_KPARAM_INFO
	.align		4
.L_28:
        /*0068*/ 	.byte	0x04, 0x17
        /*006a*/ 	.short	(.L_30 - .L_29)
.L_29:
        /*006c*/ 	.word	0x00000000
        /*0070*/ 	.short	0x0007
        /*0072*/ 	.short	0x0028
        /*0074*/ 	.byte	0x00, 0xf0, 0x11, 0x00


	//----- nvinfo : EIATTR_KPARAM_INFO
	.align		4
.L_30:
        /*0078*/ 	.byte	0x04, 0x17
        /*007a*/ 	.short	(.L_32 - .L_31)
.L_31:
        /*007c*/ 	.word	0x00000000
        /*0080*/ 	.short	0x0006
        /*0082*/ 	.short	0x0024
        /*0084*/ 	.byte	0x00, 0xf0, 0x11, 0x00


	//----- nvinfo : EIATTR_KPARAM_INFO
	.align		4
.L_32:
        /*0088*/ 	.byte	0x04, 0x17
        /*008a*/ 	.short	(.L_34 - .L_33)
.L_33:
        /*008c*/ 	.word	0x00000000
        /*0090*/ 	.short	0x0005
        /*0092*/ 	.short	0x0020
        /*0094*/ 	.byte	0x00, 0xf0, 0x11, 0x00


	//----- nvinfo : EIATTR_KPARAM_INFO
	.align		4
.L_34:
        /*0098*/ 	.byte	0x04, 0x17
        /*009a*/ 	.short	(.L_36 - .L_35)
.L_35:
        /*009c*/ 	.word	0x00000000
        /*00a0*/ 	.short	0x0004
        /*00a2*/ 	.short	0x001c
        /*00a4*/ 	.byte	0x00, 0xf0, 0x11, 0x00


	//----- nvinfo : EIATTR_KPARAM_INFO
	.align		4
.L_36:
        /*00a8*/ 	.byte	0x04, 0x17
        /*00aa*/ 	.short	(.L_38 - .L_37)
.L_37:
        /*00ac*/ 	.word	0x00000000
        /*00b0*/ 	.short	0x0003
        /*00b2*/ 	.short	0x0018
        /*00b4*/ 	.byte	0x00, 0xf0, 0x11, 0x00


	//----- nvinfo : EIATTR_KPARAM_INFO
	.align		4
.L_38:
        /*00b8*/ 	.byte	0x04, 0x17
        /*00ba*/ 	.short	(.L_40 - .L_39)
.L_39:
        /*00bc*/ 	.word	0x00000000
        /*00c0*/ 	.short	0x0002
        /*00c2*/ 	.short	0x0010
        /*00c4*/ 	.byte	0x00, 0xf4, 0x21, 0x00


	//----- nvinfo : EIATTR_KPARAM_INFO
	.align		4
.L_40:
        /*00c8*/ 	.byte	0x04, 0x17
        /*00ca*/ 	.short	(.L_42 - .L_41)
.L_41:
        /*00cc*/ 	.word	0x00000000
        /*00d0*/ 	.short	0x0001
        /*00d2*/ 	.short	0x0008
        /*00d4*/ 	.byte	0x00, 0xf4, 0x21, 0x00


	//----- nvinfo : EIATTR_KPARAM_INFO
	.align		4
.L_42:
        /*00d8*/ 	.byte	0x04, 0x17
        /*00da*/ 	.short	(.L_44 - .L_43)
.L_43:
        /*00dc*/ 	.word	0x00000000
        /*00e0*/ 	.short	0x0000
        /*00e2*/ 	.short	0x0000
        /*00e4*/ 	.byte	0x00, 0xf4, 0x21, 0x00


	//----- nvinfo : EIATTR_AT_ENTRY_FRAGMENTS
	.align		4
.L_44:
        /*00e8*/ 	.byte	0x04, 0x4f
        /*00ea*/ 	.short	(.L_46 - .L_45)


	//   ....[0]....
.L_45:
        /*00ec*/ 	.word	0x00000004


	//----- nvinfo : EIATTR_RESERVED_SMEM_USED
	.align		4
.L_46:
        /*00f0*/ 	.byte	0x01, 0x41
	.zero		2


	//----- nvinfo : EIATTR_SPARSE_MMA_MASK
	.align		4
        /*00f4*/ 	.byte	0x03, 0x50
        /*00f6*/ 	.short	0x0000


	//----- nvinfo : EIATTR_TCGEN05_1CTA_USED
	.align		4
        /*00f8*/ 	.byte	0x01, 0x51
	.zero		2


	//----- nvinfo : EIATTR_MAXREG_COUNT
	.align		4
        /*00fc*/ 	.byte	0x03, 0x1b
        /*00fe*/ 	.short	0x00ff


	//----- nvinfo : EIATTR_NUM_BARRIERS
	.align		4
        /*0100*/ 	.byte	0x02, 0x4c
        /*0102*/ 	.byte	0x01
	.zero		1


	//----- nvinfo : EIATTR_INT_WARP_WIDE_INSTR_OFFSETS
	.align		4
        /*0104*/ 	.byte	0x04, 0x31
        /*0106*/ 	.short	(.L_48 - .L_47)


	//   ....[0]....
.L_47:
        /*0108*/ 	.word	0x00001120


	//   ....[1]....
        /*010c*/ 	.word	0x00001150


	//   ....[2]....
        /*0110*/ 	.word	0x00002f10


	//   ....[3]....
        /*0114*/ 	.word	0x00006d40


	//   ....[4]....
        /*0118*/ 	.word	0x00006d90


	//----- nvinfo : EIATTR_COOP_GROUP_MASK_REGIDS
	.align		4
.L_48:
        /*011c*/ 	.byte	0x04, 0x29
        /*011e*/ 	.short	(.L_50 - .L_49)


	//   ....[0]....
.L_49:
        /*0120*/ 	.word	0xffffffff


	//   ....[1]....
        /*0124*/ 	.word	0xffffffff


	//   ....[2]....
        /*0128*/ 	.word	0xffffffff


	//   ....[3]....
        /*012c*/ 	.word	0xffffffff


	//----- nvinfo : EIATTR_COOP_GROUP_INSTR_OFFSETS
	.align		4
.L_50:
        /*0130*/ 	.byte	0x04, 0x28
        /*0132*/ 	.short	(.L_52 - .L_51)


	//   ....[0]....
.L_51:
        /*0134*/ 	.word	0x00000060


	//   ....[1]....
        /*0138*/ 	.word	0x00000320


	//   ....[2]....
        /*013c*/ 	.word	0x00006bd0


	//   ....[3]....
        /*0140*/ 	.word	0x00006e40


	//----- nvinfo : EIATTR_VRC_CTA_INIT_COUNT
	.align		4
.L_52:
        /*0144*/ 	.byte	0x02, 0x4a
        /*0146*/ 	.byte	0x80
	.zero		1


	//----- nvinfo : EIATTR_MBARRIER_INSTR_OFFSETS
	.align		4
        /*0148*/ 	.byte	0x04, 0x39
        /*014a*/ 	.short	(.L_54 - .L_53)


	//   ....[0]....
.L_53:
        /*014c*/ 	.word	0x00001260
        /*0150*/ 	.word	0x000000ff
        /*0154*/ 	.word	0x00000000
        /*0158*/ 	.short	0x0100
        /*015a*/ 	.byte	0x08
	.zero		1


	//   ....[1]....
        /*015c*/ 	.word	0x00002f50
        /*0160*/ 	.word	0x000000ff
        /*0164*/ 	.word	0x00002008
        /*0168*/ 	.short	0x0100
        /*016a*/ 	.byte	0x0b
	.zero		1


	//   ....[2]....
        /*016c*/ 	.word	0x000046d0
        /*0170*/ 	.word	0x000000ff
        /*0174*/ 	.word	0x00000000
        /*0178*/ 	.short	0x010a
        /*017a*/ 	.byte	0x08
	.zero		1


	//   ....[3]....
        /*017c*/ 	.word	0x00004ee0
        /*0180*/ 	.word	0x000000ff
        /*0184*/ 	.word	0x00000000
        /*0188*/ 	.short	0x010a
        /*018a*/ 	.byte	0x08
	.zero		1


	//   ....[4]....
        /*018c*/ 	.word	0x00005040
        /*0190*/ 	.word	0x000000ff
        /*0194*/ 	.word	0x00002000
        /*0198*/ 	.short	0x0108
        /*019a*/ 	.byte	0x0b
	.zero		1


	//   ....[5]....
        /*019c*/ 	.word	0x000050c0
        /*01a0*/ 	.word	0x000000ff
        /*01a4*/ 	.word	0x00002008
        /*01a8*/ 	.short	0x0108
        /*01aa*/ 	.byte	0x0b
	.zero		1


	//   ....[6]....
        /*01ac*/ 	.word	0x00006e60
        /*01b0*/ 	.word	0x000000ff
        /*01b4*/ 	.word	0x00000000
        /*01b8*/ 	.short	0x010a
        /*01ba*/ 	.byte	0x08
	.zero		1


	//   ....[7]....
        /*01bc*/ 	.word	0x00006e90
        /*01c0*/ 	.word	0x000000ff
        /*01c4*/ 	.word	0x00000000
        /*01c8*/ 	.short	0x010a
        /*01ca*/ 	.byte	0x08
	.zero		1


	//----- nvinfo : EIATTR_NUM_MBARRIERS
	.align		4
.L_54:
        /*01cc*/ 	.byte	0x03, 0x38
        /*01ce*/ 	.short	0x0002


	//----- nvinfo : EIATTR_EXIT_INSTR_OFFSETS
	.align		4
        /*01d0*/ 	.byte	0x04, 0x1c
        /*01d2*/ 	.short	(.L_56 - .L_55)


	//   ....[0]....
.L_55:
        /*01d4*/ 	.word	0x00006e50


	//----- nvinfo : EIATTR_REQNTID
	.align		4
.L_56:
        /*01d8*/ 	.byte	0x04, 0x10
        /*01da*/ 	.short	(.L_58 - .L_57)
.L_57:
        /*01dc*/ 	.word	0x00000080
        /*01e0*/ 	.word	0x00000001
        /*01e4*/ 	.word	0x00000001


	//----- nvinfo : EIATTR_CRS_STACK_SIZE
	.align		4
.L_58:
        /*01e8*/ 	.byte	0x04, 0x1e
        /*01ea*/ 	.short	(.L_60 - .L_59)
.L_59:
        /*01ec*/ 	.word	0x00000000


	//----- nvinfo : EIATTR_CBANK_PARAM_SIZE
	.align		4
.L_60:
        /*01f0*/ 	.byte	0x03, 0x19
        /*01f2*/ 	.short	0x0050


	//----- nvinfo : EIATTR_PARAM_CBANK
	.align		4
        /*01f4*/ 	.byte	0x04, 0x0a
        /*01f6*/ 	.short	(.L_62 - .L_61)
	.align		4
.L_61:
        /*01f8*/ 	.word	index@(.nv.constant0.matmul_kernel)
        /*01fc*/ 	.short	0x0380
        /*01fe*/ 	.short	0x0050


	//----- nvinfo : EIATTR_SW_WAR
	.align		4
.L_62:
        /*0200*/ 	.byte	0x04, 0x36
        /*0202*/ 	.short	(.L_64 - .L_63)
.L_63:
        /*0204*/ 	.word	0x00000008
.L_64:


//--------------------- .nv.compat                --------------------------
	.section	.nv.compat,"",@"SHT_CUDA_COMPAT_INFO"
	.align	4
        /*0000*/ 	.byte	0x02, 0x02, 0x02, 0x00, 0x02, 0x05, 0x05, 0x00, 0x02, 0x03, 0x00, 0x00, 0x02, 0x06, 0x01, 0x00


//--------------------- .nv.callgraph             --------------------------
	.section	.nv.callgraph,"",@"SHT_CUDA_CALLGRAPH"
	.align	4
	.sectionentsize	8
	.align		4
        /*0000*/ 	.word	0x00000000
	.align		4
        /*0004*/ 	.word	0xffffffff
	.align		4
        /*0008*/ 	.word	0x00000000
	.align		4
        /*000c*/ 	.word	0xfffffffe
	.align		4
        /*0010*/ 	.word	0x00000000
	.align		4
        /*0014*/ 	.word	0xfffffffd
	.align		4
        /*0018*/ 	.word	0x00000000
	.align		4
        /*001c*/ 	.word	0xfffffffc


//--------------------- .text.matmul_kernel       --------------------------
	.section	.text.matmul_kernel,"ax",@progbits
	.align	128
        .global         matmul_kernel
        .type           matmul_kernel,@function
        .size           matmul_kernel,(.L_x_21 - matmul_kernel)
        .other          matmul_kernel,@"STO_CUDA_ENTRY STV_DEFAULT"
matmul_kernel:
.text.matmul_kernel:
[----:B------:R-:W0:Y:S01]  /*0000*/  LDC R1, c[0x0][0x37c] ;  /* 0x0000df00ff017b82 */ /* 0x000e220000000800 */
[----:B------:R-:W1:Y:S01]  /*0010*/  S2R R38, SR_TID.X ;  /* 0x0000000000267919 */ /* 0x000e620000002100 */
[----:B------:R-:W2:Y:S01]  /*0020*/  LDCU.64 UR22, c[0x0][0x358] ;  /* 0x00006b00ff1677ac */ /* 0x000ea20008000a00 */
[----:B-1----:R-:W-:-:S13]  /*0030*/  ISETP.GE.U32.AND P1, PT, R38, 0x20, PT ;  /* 0x000000202600780c */ /* 0x002fda0003f26070 */
[----:B--2---:R-:W-:Y:S05]  /*0040*/  @P1 BRA `(.L_x_0) ;  /* 0x0000000000b81947 */ /* 0x004fea0003800000 */
[----:B------:R-:W1:Y:S01]  /*0050*/  S2UR UR6, SR_CgaCtaId ;  /* 0x00000000000679c3 */ /* 0x000e620000008800 */
[----:B------:R-:W-:Y:S01]  /*0060*/  NOP ;  /* 0x0000000000007918 */ /* 0x000fe20000000000 */
[----:B------:R-:W-:Y:S02]  /*0070*/  UMOV UR4, 0x40 ;  /* 0x0000004000047882 */ /* 0x000fe40000000000 */
[----:B-1----:R-:W-:-:S09]  /*0080*/  ULEA UR4, UR6, UR4, 0x18 ;  /* 0x0000000406047291 */ /* 0x002fd2000f8ec0ff */
[----:B------:R-:W1:Y:S01]  /*0090*/  LDS.U8 R0, [UR4] ;  /* 0x00000004ff007984 */ /* 0x000e620008000000 */
[----:B------:R-:W-:Y:S02]  /*00a0*/  UMOV UR4, 0x400 ;  /* 0x0000040000047882 */ /* 0x000fe40000000000 */
[----:B------:R-:W-:Y:S01]  /*00b0*/  ULEA UR4, UR6, UR4, 0x18 ;  /* 0x0000000406047291 */ /* 0x000fe2000f8ec0ff */
[----:B-1----:R-:W-:-:S13]  /*00c0*/  ISETP.NE.AND P0, PT, R0, RZ, PT ;  /* 0x000000ff0000720c */ /* 0x002fda0003f05270 */
[----:B------:R-:W-:Y:S05]  /*00d0*/  @P0 BRA `(.L_x_1) ;  /* 0x00000000007c0947 */ /* 0x000fea0003800000 */
[----:B------:R-:W-:-:S13]  /*00e0*/  ELECT P0, URZ, PT ;  /* 0x0000000000ff782f */ /* 0x000fda0003800000 */
[----:B------:R-:W-:Y:S05]  /*00f0*/  @!P0 BRA `(.L_x_2) ;  /* 0x0000000000848947 */ /* 0x000fea0003800000 */
[----:B------:R-:W-:Y:S01]  /*0100*/  UMOV UR5, 0x4 ;  /* 0x0000000400057882 */ /* 0x000fe20000000000 */
[----:B------:R-:W-:Y:S02]  /*0110*/  IMAD.MOV.U32 R4, RZ, RZ, 0x1 ;  /* 0x00000001ff047424 */ /* 0x000fe400078e00ff */
[----:B------:R-:W-:Y:S02]  /*0120*/  IMAD.MOV.U32 R5, RZ, RZ, 0xf ;  /* 0x0000000fff057424 */ /* 0x000fe400078e00ff */
[----:B------:R-:W-:Y:S04]  /*0130*/  DEPBAR.LE SB1, 0x36 ;  /* 0x00009d800000791a */ /* 0x000fe80000000000 */
[----:B------:R-:W1:Y:S02]  /*0140*/  UTCATOMSWS.FIND_AND_SET.ALIGN UP0, UR5, UR5 ;  /* 0x00000005000575e3 */ /* 0x000e640008000800 */
[----:B-1----:R-:W-:-:S04]  /*0150*/  PLOP3.LUT P0, PT, PT, PT, UP0, 0x80, 0x8 ;  /* 0x000000000008781c */ /* 0x002fc80003f0f008 */
[----:B------:R-:W-:-:S04]  /*0160*/  SEL R0, RZ, 0xffffffff, !P0 ;  /* 0xffffffffff007807 */ /* 0x000fc80004000000 */
[----:B------:R-:W-:Y:S01]  /*0170*/  ISETP.NE.AND P0, PT, R0, RZ, PT ;  /* 0x000000ff0000720c */ /* 0x000fe20003f05270 */
[----:B------:R-:W-:-:S12]  /*0180*/  IMAD.U32 R0, RZ, RZ, UR5 ;  /* 0x00000005ff007e24 */ /* 0x000fd8000f8e00ff */
[----:B------:R-:W-:Y:S05]  /*0190*/  @P0 BRA `(.L_x_3) ;  /* 0x0000000000240947 */ /* 0x000fea0003800000 */
.L_x_4:
[----:B------:R-:W-:Y:S05]  /*01a0*/  NANOSLEEP 0x64 ;  /* 0x000000640000795d */ /* 0x000fea0003800000 */
[----:B------:R-:W-:-:S05]  /*01b0*/  UMOV UR5, 0x4 ;  /* 0x0000000400057882 */ /* 0x000fca0000000000 */
[----:B------:R-:W-:Y:S04]  /*01c0*/  DEPBAR.LE SB1, 0x36 ;  /* 0x00009d800000791a */ /* 0x000fe80000000000 */
[----:B------:R-:W1:Y:S02]  /*01d0*/  UTCATOMSWS.FIND_AND_SET.ALIGN UP0, UR5, UR5 ;  /* 0x00000005000575e3 */ /* 0x000e640008000800 */
[----:B-1----:R-:W-:-:S04]  /*01e0*/  PLOP3.LUT P0, PT, PT, PT, UP0, 0x80, 0x8 ;  /* 0x000000000008781c */ /* 0x002fc80003f0f008 */
[----:B------:R-:W-:-:S04]  /*01f0*/  SEL R0, RZ, 0xffffffff, !P0 ;  /* 0xffffffffff007807 */ /* 0x000fc80004000000 */
[----:B------:R-:W-:Y:S01]  /*0200*/  ISETP.NE.AND P0, PT, R0, RZ, PT ;  /* 0x000000ff0000720c */ /* 0x000fe20003f05270 */
[----:B------:R-:W-:-:S12]  /*0210*/  IMAD.U32 R0, RZ, RZ, UR5 ;  /* 0x00000005ff007e24 */ /* 0x000fd8000f8e00ff */
[----:B------:R-:W-:Y:S05]  /*0220*/  @!P0 BRA `(.L_x_4) ;  /* 0xfffffffc00dc8947 */ /* 0x000fea000383ffff */
.L_x_3:
[C---:B------:R-:W-:Y:S01]  /*0230*/  VIADD R3, R0.reuse, 0x10 ;  /* 0x0000001000037836 */ /* 0x040fe20000000000 */
[----:B------:R-:W-:Y:S01]  /*0240*/  UMOV UR5, 0x50 ;  /* 0x0000005000057882 */ /* 0x000fe20000000000 */
[----:B------:R-:W-:Y:S01]  /*0250*/  SHF.L.U32 R2, R5, R0, RZ ;  /* 0x0000000005027219 */ /* 0x000fe200000006ff */
[----:B------:R-:W-:Y:S01]  /*0260*/  ULEA UR5, UR6, UR5, 0x18 ;  /* 0x0000000506057291 */ /* 0x000fe2000f8ec0ff */
[----:B------:R-:W-:Y:S01]  /*0270*/  IMAD.SHL.U32 R0, R0, 0x20, RZ ;  /* 0x0000002000007824 */ /* 0x000fe200078e00ff */
[----:B------:R-:W-:-:S04]  /*0280*/  SHF.L.U32 R3, R4, R3, RZ ;  /* 0x0000000304037219 */ /* 0x000fc800000006ff */
[----:B------:R-:W-:-:S05]  /*0290*/  LOP3.LUT R2, R3, R2, RZ, 0xfc, !PT ;  /* 0x0000000203027212 */ /* 0x000fca00078efcff */
[----:B------:R1:W-:Y:S04]  /*02a0*/  ATOMS.OR RZ, [UR5], R2 ;  /* 0x00000002ffff798c */ /* 0x0003e8000b000005 */
[----:B------:R1:W-:Y:S01]  /*02b0*/  STS [UR4], R0 ;  /* 0x00000000ff007988 */ /* 0x0003e20008000804 */
[----:B------:R-:W-:Y:S05]  /*02c0*/  BRA `(.L_x_2) ;  /* 0x0000000000107947 */ /* 0x000fea0003800000 */
.L_x_1:
[----:B------:R-:W-:Y:S01]  /*02d0*/  IMAD.MOV.U32 R0, RZ, RZ, -0x1 ;  /* 0xffffffffff007424 */ /* 0x000fe200078e00ff */
[----:B------:R-:W-:-:S04]  /*02e0*/  MOV R2, 0x310 ;  /* 0x0000031000027802 */ /* 0x000fc80000000f00 */
[----:B------:R1:W-:Y:S03]  /*02f0*/  STS [UR4], R0 ;  /* 0x00000000ff007988 */ /* 0x0003e60008000804 */
[----:B01----:R-:W-:Y:S05]  /*0300*/  CALL.REL.NOINC `($__internal_1_$__cuda_sm10x_tcgen05_guardrail_trap_phase_invalid_during_alloc) ;  /* 0x0000006800f87944 */ /* 0x003fea0003c00000 */
.L_x_2:
[----:B------:R-:W-:Y:S05]  /*0310*/  WARPSYNC.ALL ;  /* 0x0000000000007948 */ /* 0x000fea0003800000 */
[----:B------:R-:W-:Y:S01]  /*0320*/  NOP ;  /* 0x0000000000007918 */ /* 0x000fe20000000000 */
.L_x_0:
[----:B------:R-:W2:Y:S01]  /*0330*/  LDC.64 R70, c[0x0][0x398] ;  /* 0x0000e600ff467b82 */ /* 0x000ea20000000a00 */
[----:B------:R-:W3:Y:S01]  /*0340*/  S2R R5, SR_CTAID.X ;  /* 0x0000000000057919 */ /* 0x000ee20000002500 */
[----:B------:R-:W-:Y:S01]  /*0350*/  UMOV UR11, 0x400 ;  /* 0x00000400000b7882 */ /* 0x000fe20000000000 */
[----:B------:R-:W-:Y:S01]  /*0360*/  SHF.R.U32.HI R19, RZ, 0x5, R38 ;  /* 0x00000005ff137819 */ /* 0x000fe20000011626 */
[----:B------:R-:W4:Y:S03]  /*0370*/  LDCU.128 UR16, c[0x0][0x380] ;  /* 0x00007000ff1077ac */ /* 0x000f260008000c00 */
[----:B------:R-:W-:Y:S01]  /*0380*/  SGXT.U32 R19, R19, 0x2 ;  /* 0x000000021313781a */ /* 0x000fe20000000000 */
[----:B------:R-:W5:Y:S01]  /*0390*/  S2UR UR5, SR_CgaCtaId ;  /* 0x00000000000579c3 */ /* 0x000f620000008800 */
[----:B------:R-:W-:-:S07]  /*03a0*/  UMOV UR7, 0x1 ;  /* 0x0000000100077882 */ /* 0x000fce0000000000 */
[----:B------:R-:W1:Y:S02]  /*03b0*/  LDC.64 R56, c[0x0][0x3a8] ;  /* 0x0000ea00ff387b82 */ /* 0x000e640000000a00 */
[----:B-12---:R-:W-:Y:S01]  /*03c0*/  VIADD R0, R71, 0x3f ;  /* 0x0000003f47007836 */ /* 0x006fe20000000000 */
[----:B------:R-:W-:-:S04]  /*03d0*/  IABS R14, R71 ;  /* 0x00000047000e7213 */ /* 0x000fc80000000000 */
[----:B------:R-:W-:Y:S01]  /*03e0*/  SHF.R.S32.HI R3, RZ, 0x1f, R0 ;  /* 0x0000001fff037819 */ /* 0x000fe20000011400 */
[----:B-----5:R-:W-:-:S03]  /*03f0*/  ULEA UR11, UR5, UR11, 0x18 ;  /* 0x0000000b050b7291 */ /* 0x020fc6000f8ec0ff */
[----:B------:R-:W-:Y:S02]  /*0400*/  LEA.HI R3, R3, R0, RZ, 0x6 ;  /* 0x0000000003037211 */ /* 0x000fe400078f30ff */
[----:B---3--:R-:W-:Y:S02]  /*0410*/  IABS R8, R5 ;  /* 0x0000000500087213 */ /* 0x008fe40000000000 */
[----:B------:R-:W-:-:S05]  /*0420*/  SHF.R.S32.HI R3, RZ, 0x6, R3 ;  /* 0x00000006ff037819 */ /* 0x000fca0000011403 */
[----:B------:R-:W-:-:S05]  /*0430*/  IMAD.SHL.U32 R4, R3, 0x8, RZ ;  /* 0x0000000803047824 */ /* 0x000fca00078e00ff */
[-C--:B------:R-:W-:Y:S02]  /*0440*/  IABS R7, R4.reuse ;  /* 0x0000000400077213 */ /* 0x080fe40000000000 */
[----:B------:R-:W-:Y:S02]  /*0450*/  IABS R10, R4 ;  /* 0x00000004000a7213 */ /* 0x000fe40000000000 */
[----:B------:R-:W1:Y:S08]  /*0460*/  I2F.RP R0, R7 ;  /* 0x0000000700007306 */ /* 0x000e700000209400 */
[----:B-1----:R-:W1:Y:S02]  /*0470*/  MUFU.RCP R0, R0 ;  /* 0x0000000000007308 */ /* 0x002e640000001000 */
[----:B-1----:R-:W-:-:S02]  /*0480*/  VIADD R2, R0, 0xffffffe ;  /* 0x0ffffffe00027836 */ /* 0x002fc40000000000 */
[----:B------:R-:W-:-:S04]  /*0490*/  IMAD.MOV R0, RZ, RZ, -R10 ;  /* 0x000000ffff007224 */ /* 0x000fc800078e0a0a */
[----:B------:R1:W2:Y:S02]  /*04a0*/  F2I.FTZ.U32.TRUNC.NTZ R3, R2 ;  /* 0x0000000200037305 */ /* 0x0002a4000021f000 */
[----:B-1----:R-:W-:Y:S02]  /*04b0*/  IMAD.MOV.U32 R2, RZ, RZ, RZ ;  /* 0x000000ffff027224 */ /* 0x002fe400078e00ff */
[----:B--2---:R-:W-:-:S04]  /*04c0*/  IMAD.MOV R6, RZ, RZ, -R3 ;  /* 0x000000ffff067224 */ /* 0x004fc800078e0a03 */
[----:B------:R-:W-:Y:S02]  /*04d0*/  IMAD R9, R6, R7, RZ ;  /* 0x0000000706097224 */ /* 0x000fe400078e02ff */
[----:B------:R-:W-:Y:S02]  /*04e0*/  IMAD.MOV.U32 R6, RZ, RZ, R8 ;  /* 0x000000ffff067224 */ /* 0x000fe400078e0008 */
[----:B------:R-:W-:-:S06]  /*04f0*/  IMAD.HI.U32 R3, R3, R9, R2 ;  /* 0x0000000903037227 */ /* 0x000fcc00078e0002 */
[----:B------:R-:W-:-:S04]  /*0500*/  IMAD.HI.U32 R3, R3, R6, RZ ;  /* 0x0000000603037227 */ /* 0x000fc800078e00ff */
[----:B------:R-:W-:Y:S01]  /*0510*/  IMAD R0, R3, R0, R6 ;  /* 0x0000000003007224 */ /* 0x000fe200078e0206 */
[----:B------:R-:W-:Y:S04]  /*0520*/  BAR.SYNC.DEFER_BLOCKING 0x0 ;  /* 0x0000000000007b1d */ /* 0x000fe80000010000 */
[----:B------:R-:W-:-:S13]  /*0530*/  ISETP.GT.U32.AND P2, PT, R7, R0, PT ;  /* 0x000000000700720c */ /* 0x000fda0003f44070 */
[----:B------:R-:W-:Y:S02]  /*0540*/  @!P2 IMAD.IADD R0, R0, 0x1, -R7 ;  /* 0x000000010000a824 */ /* 0x000fe400078e0a07 */
[----:B------:R-:W-:Y:S01]  /*0550*/  @!P2 VIADD R3, R3, 0x1 ;  /* 0x000000010303a836 */ /* 0x000fe20000000000 */
[----:B------:R-:W-:Y:S02]  /*0560*/  ISETP.NE.AND P2, PT, R4, RZ, PT ;  /* 0x000000ff0400720c */ /* 0x000fe40003f45270 */
[----:B------:R-:W-:Y:S02]  /*0570*/  ISETP.GE.U32.AND P0, PT, R0, R7, PT ;  /* 0x000000070000720c */ /* 0x000fe40003f06070 */
[----:B------:R-:W-:-:S04]  /*0580*/  LOP3.LUT R0, R5, R4, RZ, 0x3c, !PT ;  /* 0x0000000405007212 */ /* 0x000fc800078e3cff */
[----:B------:R-:W-:Y:S01]  /*0590*/  ISETP.GE.AND P3, PT, R0, RZ, PT ;  /* 0x000000ff0000720c */ /* 0x000fe20003f66270 */
[----:B------:R-:W-:-:S06]  /*05a0*/  VIADD R0, R70, 0x7f ;  /* 0x0000007f46007836 */ /* 0x000fcc0000000000 */
[----:B------:R-:W-:-:S04]  /*05b0*/  @P0 VIADD R3, R3, 0x1 ;  /* 0x0000000103030836 */ /* 0x000fc80000000000 */
[----:B------:R-:W-:Y:S01]  /*05c0*/  IMAD.MOV.U32 R2, RZ, RZ, R3 ;  /* 0x000000ffff027224 */ /* 0x000fe200078e0003 */
[----:B------:R-:W-:-:S03]  /*05d0*/  SHF.R.S32.HI R3, RZ, 0x1f, R0 ;  /* 0x0000001fff037819 */ /* 0x000fc60000011400 */
[----:B------:R-:W-:Y:S01]  /*05e0*/  @!P3 IMAD.MOV R2, RZ, RZ, -R2 ;  /* 0x000000ffff02b224 */ /* 0x000fe200078e0a02 */
[----:B------:R-:W-:Y:S02]  /*05f0*/  @!P2 LOP3.LUT R2, RZ, R4, RZ, 0x33, !PT ;  /* 0x00000004ff02a212 */ /* 0x000fe400078e33ff */
[----:B------:R-:W-:-:S03]  /*0600*/  LEA.HI R3, R3, R0, RZ, 0x7 ;  /* 0x0000000003037211 */ /* 0x000fc600078f38ff */
[----:B------:R-:W-:Y:S02]  /*0610*/  IMAD.SHL.U32 R8, R2, 0x8, RZ ;  /* 0x0000000802087824 */ /* 0x000fe400078e00ff */
[----:B------:R-:W-:-:S03]  /*0620*/  IMAD.MOV R2, RZ, RZ, -R2 ;  /* 0x000000ffff027224 */ /* 0x000fc600078e0a02 */
[----:B------:R-:W-:Y:S01]  /*0630*/  LEA.HI.SX32 R3, R3, -R8, 0x19 ;  /* 0x8000000803037211 */ /* 0x000fe200078fcaff */
[----:B------:R-:W-:-:S03]  /*0640*/  IMAD R10, R4, R2, R5 ;  /* 0x00000002040a7224 */ /* 0x000fc600078e0205 */
[----:B------:R-:W-:Y:S02]  /*0650*/  VIMNMX R11, PT, PT, R3, 0x8, PT ;  /* 0x00000008030b7848 */ /* 0x000fe40003fe0100 */
[----:B------:R-:W-:Y:S02]  /*0660*/  IABS R9, R10 ;  /* 0x0000000a00097213 */ /* 0x000fe40000000000 */
[-C--:B------:R-:W-:Y:S02]  /*0670*/  IABS R7, R11.reuse ;  /* 0x0000000b00077213 */ /* 0x080fe40000000000 */
[----:B------:R-:W-:Y:S02]  /*0680*/  IABS R4, R11 ;  /* 0x0000000b00047213 */ /* 0x000fe40000000000 */
[----:B------:R-:W1:Y:S08]  /*0690*/  I2F.RP R0, R7 ;  /* 0x0000000700007306 */ /* 0x000e700000209400 */
[----:B-1----:R-:W1:Y:S02]  /*06a0*/  MUFU.RCP R0, R0 ;  /* 0x0000000000007308 */ /* 0x002e640000001000 */
[----:B-1----:R-:W-:-:S02]  /*06b0*/  VIADD R3, R0, 0xffffffe ;  /* 0x0ffffffe00037836 */ /* 0x002fc40000000000 */
[----:B------:R-:W-:-:S04]  /*06c0*/  IMAD.MOV R0, RZ, RZ, -R4 ;  /* 0x000000ffff007224 */ /* 0x000fc800078e0a04 */
[----:B------:R-:W1:Y:S02]  /*06d0*/  F2I.FTZ.U32.TRUNC.NTZ R3, R3 ;  /* 0x0000000300037305 */ /* 0x000e64000021f000 */
[----:B-1----:R-:W-:-:S04]  /*06e0*/  IMAD.MOV R6, RZ, RZ, -R3 ;  /* 0x000000ffff067224 */ /* 0x002fc800078e0a03 */
[----:B------:R-:W-:Y:S02]  /*06f0*/  IMAD.MOV.U32 R2, RZ, RZ, R6 ;  /* 0x000000ffff027224 */ /* 0x000fe400078e0006 */
[----:B------:R-:W1:Y:S02]  /*0700*/  I2F.RP R6, R14 ;  /* 0x0000000e00067306 */ /* 0x000e640000209400 */
[----:B------:R-:W-:Y:S02]  /*0710*/  IMAD R5, R2, R7, RZ ;  /* 0x0000000702057224 */ /* 0x000fe400078e02ff */
[----:B------:R-:W-:-:S04]  /*0720*/  IMAD.MOV.U32 R2, RZ, RZ, RZ ;  /* 0x000000ffff027224 */ /* 0x000fc800078e00ff */
[----:B------:R-:W-:Y:S01]  /*0730*/  IMAD.HI.U32 R2, R3, R5, R2 ;  /* 0x0000000503027227 */ /* 0x000fe200078e0002 */
[----:B------:R-:W-:-:S05]  /*0740*/  IABS R3, R70 ;  /* 0x0000004600037213 */ /* 0x000fca0000000000 */
[----:B------:R-:W-:Y:S01]  /*0750*/  IMAD.HI.U32 R2, R2, R9, RZ ;  /* 0x0000000902027227 */ /* 0x000fe200078e00ff */
[----:B-1----:R-:W1:Y:S03]  /*0760*/  MUFU.RCP R6, R6 ;  /* 0x0000000600067308 */ /* 0x002e660000001000 */
[----:B------:R-:W-:Y:S02]  /*0770*/  IMAD R0, R2, R0, R9 ;  /* 0x0000000002007224 */ /* 0x000fe400078e0209 */
[----:B------:R-:W-:-:S03]  /*0780*/  IMAD.MOV.U32 R9, RZ, RZ, R3 ;  /* 0x000000ffff097224 */ /* 0x000fc600078e0003 */
[----:B------:R-:W-:Y:S01]  /*0790*/  ISETP.GT.U32.AND P2, PT, R7, R0, PT ;  /* 0x000000000700720c */ /* 0x000fe20003f44070 */
[----:B------:R-:W2:Y:S01]  /*07a0*/  I2F.RP R3, R9 ;  /* 0x0000000900037306 */ /* 0x000ea20000209400 */
[----:B-1----:R-:W-:-:S11]  /*07b0*/  VIADD R34, R6, 0xffffffe ;  /* 0x0ffffffe06227836 */ /* 0x002fd60000000000 */
[----:B------:R-:W-:Y:S01]  /*07c0*/  @!P2 IMAD.IADD R0, R0, 0x1, -R7 ;  /* 0x000000010000a824 */ /* 0x000fe200078e0a07 */
[----:B------:R1:W-:Y:S01]  /*07d0*/  F2I.FTZ.U32.TRUNC.NTZ R35, R34 ;  /* 0x0000002200237305 */ /* 0x0003e2000021f000 */
[----:B------:R-:W-:Y:S01]  /*07e0*/  @!P2 VIADD R2, R2, 0x1 ;  /* 0x000000010202a836 */ /* 0x000fe20000000000 */
[----:B------:R-:W-:Y:S02]  /*07f0*/  ISETP.NE.AND P2, PT, R11, RZ, PT ;  /* 0x000000ff0b00720c */ /* 0x000fe40003f45270 */
[----:B------:R-:W-:Y:S02]  /*0800*/  ISETP.GE.U32.AND P0, PT, R0, R7, PT ;  /* 0x000000070000720c */ /* 0x000fe40003f06070 */
[----:B------:R-:W-:Y:S02]  /*0810*/  LOP3.LUT R0, R10, R11, RZ, 0x3c, !PT ;  /* 0x0000000b0a007212 */ /* 0x000fe400078e3cff */
[----:B--2---:R-:W2:Y:S01]  /*0820*/  MUFU.RCP R3, R3 ;  /* 0x0000000300037308 */ /* 0x004ea20000001000 */
[----:B-1----:R-:W-:Y:S01]  /*0830*/  IMAD.MOV.U32 R34, RZ, RZ, RZ ;  /* 0x000000ffff227224 */ /* 0x002fe200078e00ff */
[----:B------:R-:W-:-:S07]  /*0840*/  ISETP.GE.AND P3, PT, R0, RZ, PT ;  /* 0x000000ff0000720c */ /* 0x000fce0003f66270 */
[----:B------:R-:W-:-:S04]  /*0850*/  @P0 VIADD R2, R2, 0x1 ;  /* 0x0000000102020836 */ /* 0x000fc80000000000 */
[----:B------:R-:W-:Y:S02]  /*0860*/  IMAD.MOV.U32 R12, RZ, RZ, R2 ;  /* 0x000000ffff0c7224 */ /* 0x000fe400078e0002 */
[----:B--2---:R-:W-:Y:S01]  /*0870*/  VIADD R4, R3, 0xffffffe ;  /* 0x0ffffffe03047836 */ /* 0x004fe20000000000 */
[----:B------:R-:W-:Y:S01]  /*0880*/  LOP3.LUT R3, R38, 0x7f, RZ, 0xc0, !PT ;  /* 0x0000007f26037812 */ /* 0x000fe200078ec0ff */
[----:B------:R-:W-:Y:S01]  /*0890*/  @!P3 IMAD.MOV R12, RZ, RZ, -R12 ;  /* 0x000000ffff0cb224 */ /* 0x000fe200078e0a0c */
[----:B------:R-:W-:Y:S01]  /*08a0*/  @!P2 LOP3.LUT R12, RZ, R11, RZ, 0x33, !PT ;  /* 0x0000000bff0ca212 */ /* 0x000fe200078e33ff */
[----:B------:R1:W2:Y:S04]  /*08b0*/  F2I.FTZ.U32.TRUNC.NTZ R5, R4 ;  /* 0x0000000400057305 */ /* 0x0002a8000021f000 */
[----:B------:R-:W-:-:S04]  /*08c0*/  IMAD.MOV R0, RZ, RZ, -R12 ;  /* 0x000000ffff007224 */ /* 0x000fc800078e0a0c */
[----:B------:R-:W-:Y:S02]  /*08d0*/  IMAD R0, R11, R0, R10 ;  /* 0x000000000b007224 */ /* 0x000fe400078e020a */
[----:B-1----:R-:W-:Y:S02]  /*08e0*/  IMAD.MOV.U32 R4, RZ, RZ, RZ ;  /* 0x000000ffff047224 */ /* 0x002fe400078e00ff */
[----:B------:R-:W-:Y:S02]  /*08f0*/  IMAD.IADD R0, R8, 0x1, R0 ;  /* 0x0000000108007824 */ /* 0x000fe400078e0200 */
[----:B--2---:R-:W-:-:S04]  /*0900*/  IMAD.MOV R2, RZ, RZ, -R5 ;  /* 0x000000ffff027224 */ /* 0x004fc800078e0a05 */
[----:B------:R-:W-:Y:S02]  /*0910*/  IMAD.MOV.U32 R8, RZ, RZ, R2 ;  /* 0x000000ffff087224 */ /* 0x000fe400078e0002 */
[----:B------:R-:W-:Y:S02]  /*0920*/  IMAD R2, R0, 0x80, R3 ;  /* 0x0000008000027824 */ /* 0x000fe400078e0203 */
[----:B------:R-:W-:Y:S02]  /*0930*/  IMAD R7, R8, R9, RZ ;  /* 0x0000000908077224 */ /* 0x000fe400078e02ff */
[----:B------:R-:W1:Y:S01]  /*0940*/  LDS R8, [UR11] ;  /* 0x0000000bff087984 */ /* 0x000e620008000800 */
[----:B------:R-:W-:Y:S01]  /*0950*/  IABS R0, R2 ;  /* 0x0000000200007213 */ /* 0x000fe20000000000 */
[----:B------:R-:W-:Y:S01]  /*0960*/  IMAD.HI.U32 R4, R5, R7, R4 ;  /* 0x0000000705047227 */ /* 0x000fe200078e0004 */
[----:B------:R-:W-:Y:S01]  /*0970*/  BAR.SYNC.DEFER_BLOCKING 0x0 ;  /* 0x0000000000007b1d */ /* 0x000fe20000010000 */
[----:B------:R-:W-:-:S02]  /*0980*/  ISETP.GE.AND P3, PT, R2, RZ, PT ;  /* 0x000000ff0200720c */ /* 0x000fc40003f66270 */
[----:B------:R-:W-:Y:S02]  /*0990*/  IMAD.MOV R7, RZ, RZ, -R35 ;  /* 0x000000ffff077224 */ /* 0x000fe400078e0a23 */
[----:B------:R-:W-:-:S04]  /*09a0*/  IMAD.HI.U32 R4, R4, R0, RZ ;  /* 0x0000000004047227 */ /* 0x000fc800078e00ff */
[----:B------:R-:W-:Y:S02]  /*09b0*/  IMAD.MOV R4, RZ, RZ, -R4 ;  /* 0x000000ffff047224 */ /* 0x000fe400078e0a04 */
[----:B------:R-:W-:Y:S02]  /*09c0*/  IMAD R7, R7, R14, RZ ;  /* 0x0000000e07077224 */ /* 0x000fe400078e02ff */
[C---:B------:R-:W-:Y:S02]  /*09d0*/  IMAD R6, R9.reuse, R4, R0 ;  /* 0x0000000409067224 */ /* 0x040fe400078e0200 */
[----:B------:R-:W2:Y:S01]  /*09e0*/  LDC.64 R4, c[0x0][0x3a0] ;  /* 0x0000e800ff047b82 */ /* 0x000ea20000000a00 */
[----:B------:R-:W-:Y:S02]  /*09f0*/  IMAD.SHL.U32 R0, R12, 0x40, RZ ;  /* 0x000000400c007824 */ /* 0x000fe400078e00ff */
[----:B------:R-:W-:Y:S01]  /*0a00*/  ISETP.GT.U32.AND P0, PT, R9, R6, PT ;  /* 0x000000060900720c */ /* 0x000fe20003f04070 */
[----:B------:R-:W-:-:S02]  /*0a10*/  IMAD.HI.U32 R34, R35, R7, R34 ;  /* 0x0000000723227227 */ /* 0x000fc400078e0022 */
[----:B------:R-:W-:-:S04]  /*0a20*/  LOP3.LUT R19, R0, R19, RZ, 0xfc, !PT ;  /* 0x0000001300137212 */ /* 0x000fc800078efcff */
[----:B------:R-:W-:Y:S02]  /*0a30*/  IABS R17, R19 ;  /* 0x0000001300117213 */ /* 0x000fe40000000000 */
[----:B------:R-:W-:-:S03]  /*0a40*/  LOP3.LUT R42, R19, 0x4, RZ, 0xfc, !PT ;  /* 0x00000004132a7812 */ /* 0x000fc600078efcff */
[----:B------:R-:W-:Y:S01]  /*0a50*/  IMAD.HI.U32 R7, R34, R17, RZ ;  /* 0x0000001122077227 */ /* 0x000fe200078e00ff */
[----:B------:R-:W-:-:S03]  /*0a60*/  IABS R51, R42 ;  /* 0x0000002a00337213 */ /* 0x000fc60000000000 */
[----:B------:R-:W-:Y:S01]  /*0a70*/  @!P0 IMAD.IADD R6, R6, 0x1, -R9 ;  /* 0x0000000106068824 */ /* 0x000fe200078e0a09 */
[----:B------:R-:W-:Y:S01]  /*0a80*/  ISETP.NE.AND P0, PT, R70, RZ, PT ;  /* 0x000000ff4600720c */ /* 0x000fe20003f05270 */
[----:B------:R-:W-:Y:S01]  /*0a90*/  IMAD.MOV R7, RZ, RZ, -R7 ;  /* 0x000000ffff077224 */ /* 0x000fe200078e0a07 */
[----:B-1----:R-:W-:Y:S02]  /*0aa0*/  R2UR UR10, R8 ;  /* 0x00000000080a72ca */ /* 0x002fe400000e0000 */
[----:B------:R-:W-:Y:S01]  /*0ab0*/  ISETP.GT.U32.AND P2, PT, R9, R6, PT ;  /* 0x000000060900720c */ /* 0x000fe20003f44070 */
[----:B------:R-:W-:Y:S02]  /*0ac0*/  IMAD R17, R14, R7, R17 ;  /* 0x000000070e117224 */ /* 0x000fe400078e0211 */
[C---:B--2---:R-:W-:Y:S02]  /*0ad0*/  VIADD R7, R4.reuse, 0xffffffec ;  /* 0xffffffec04077836 */ /* 0x044fe40000000000 */
[----:B------:R-:W-:-:S02]  /*0ae0*/  VIADD R10, R4, 0xffffffea ;  /* 0xffffffea040a7836 */ /* 0x000fc40000000000 */
[C---:B------:R-:W-:Y:S02]  /*0af0*/  VIADD R11, R4.reuse, 0xffffffe4 ;  /* 0xffffffe4040b7836 */ /* 0x040fe40000000000 */
[C---:B------:R-:W-:Y:S02]  /*0b00*/  VIADD R16, R4.reuse, 0xffffffe6 ;  /* 0xffffffe604107836 */ /* 0x040fe40000000000 */
[----:B------:R-:W-:Y:S02]  /*0b10*/  VIADD R15, R4, 0xffffffe7 ;  /* 0xffffffe7040f7836 */ /* 0x000fe40000000000 */
[----:B------:R-:W-:Y:S01]  /*0b20*/  @!P2 IMAD.IADD R6, R6, 0x1, -R9 ;  /* 0x000000010606a824 */ /* 0x000fe200078e0a09 */
[----:B------:R-:W-:Y:S01]  /*0b30*/  ISETP.NE.U32.AND P2, PT, R3, RZ, PT ;  /* 0x000000ff0300720c */ /* 0x000fe20003f45070 */
[----:B------:R-:W-:Y:S01]  /*0b40*/  VIADD R3, R4, 0xfffffffe ;  /* 0xfffffffe04037836 */ /* 0x000fe20000000000 */
[----:B------:R-:W-:Y:S01]  /*0b50*/  SHF.R.U32.HI R9, RZ, 0x5, R38 ;  /* 0x00000005ff097819 */ /* 0x000fe20000011626 */
[----:B------:R-:W-:-:S02]  /*0b60*/  IMAD.MOV.U32 R22, RZ, RZ, R6 ;  /* 0x000000ffff167224 */ /* 0x000fc400078e0006 */
[C---:B------:R-:W-:Y:S01]  /*0b70*/  VIADD R6, R4.reuse, 0xfffffff0 ;  /* 0xfffffff004067836 */ /* 0x040fe20000000000 */
[----:B------:R-:W-:Y:S01]  /*0b80*/  ISETP.GE.U32.AND P5, PT, R3, 0x7fffffdf, PT ;  /* 0x7fffffdf0300780c */ /* 0x000fe20003fa6070 */
[----:B------:R-:W-:Y:S01]  /*0b90*/  @!P3 IMAD.MOV R22, RZ, RZ, -R22 ;  /* 0x000000ffff16b224 */ /* 0x000fe200078e0a16 */
[----:B------:R-:W-:Y:S01]  /*0ba0*/  @!P0 LOP3.LUT R22, RZ, R70, RZ, 0x33, !PT ;  /* 0x00000046ff168212 */ /* 0x000fe200078e33ff */
[----:B------:R-:W-:Y:S01]  /*0bb0*/  VIADD R3, R4, 0xffffffed ;  /* 0xffffffed04037836 */ /* 0x000fe20000000000 */
[----:B------:R-:W-:Y:S01]  /*0bc0*/  ISETP.GE.U32.AND P0, PT, R6, 0x7fffffd1, PT ;  /* 0x7fffffd10600780c */ /* 0x000fe20003f06070 */
[C---:B------:R-:W-:Y:S01]  /*0bd0*/  VIADD R6, R4.reuse, 0xfffffffd ;  /* 0xfffffffd04067836 */ /* 0x040fe20000000000 */
[----:B------:R-:W-:Y:S01]  /*0be0*/  ISETP.GE.U32.AND P3, PT, R7, 0x7fffffcd, PT ;  /* 0x7fffffcd0700780c */ /* 0x000fe20003f66070 */
[C---:B------:R-:W-:Y:S01]  /*0bf0*/  VIADD R7, R4.reuse, 0xffffffe8 ;  /* 0xffffffe804077836 */ /* 0x040fe20000000000 */
[----:B------:R-:W-:Y:S01]  /*0c00*/  ISETP.GE.U32.AND P6, PT, R3, 0x7fffffce, PT ;  /* 0x7fffffce0300780c */ /* 0x000fe20003fc6070 */
[----:B------:R-:W-:Y:S01]  /*0c10*/  VIADD R3, R4, 0xffffffef ;  /* 0xffffffef04037836 */ /* 0x000fe20000000000 */
[----:B------:R-:W-:Y:S01]  /*0c20*/  ISETP.GE.U32.AND P4, PT, R6, 0x7fffffde, PT ;  /* 0x7fffffde0600780c */ /* 0x000fe20003f86070 */
[C---:B------:R-:W-:Y:S01]  /*0c30*/  VIADD R6, R4.reuse, 0xffffffee ;  /* 0xffffffee04067836 */ /* 0x040fe20000000000 */
[----:B------:R-:W-:Y:S01]  /*0c40*/  R2UR UR9, R9 ;  /* 0x00000000090972ca */ /* 0x000fe200000e0000 */
[C---:B------:R-:W-:Y:S01]  /*0c50*/  VIADD R20, R4.reuse, 0xffffffe2 ;  /* 0xffffffe204147836 */ /* 0x040fe20000000000 */
[----:B------:R-:W-:Y:S01]  /*0c60*/  SEL R8, RZ, 0x1, P3 ;  /* 0x00000001ff087807 */ /* 0x000fe20001800000 */
[----:B------:R-:W-:Y:S01]  /*0c70*/  VIADD R23, R4, 0xffffffe3 ;  /* 0xffffffe304177836 */ /* 0x000fe20000000000 */
[----:B------:R-:W-:Y:S01]  /*0c80*/  ISETP.GE.U32.AND P3, PT, R6, 0x7fffffcf, PT ;  /* 0x7fffffcf0600780c */ /* 0x000fe20003f66070 */
[----:B------:R-:W-:Y:S01]  /*0c90*/  IMAD R35, R22, R5, RZ ;  /* 0x0000000516237224 */ /* 0x000fe200078e02ff */
[----:B------:R-:W-:-:S02]  /*0ca0*/  SEL R9, RZ, 0x1fffe, P6 ;  /* 0x0001fffeff097807 */ /* 0x000fc40003000000 */
[----:B------:R-:W-:Y:S01]  /*0cb0*/  ISETP.GE.U32.AND P6, PT, R3, 0x7fffffd0, PT ;  /* 0x7fffffd00300780c */ /* 0x000fe20003fc6070 */
[----:B------:R-:W-:Y:S01]  /*0cc0*/  VIADD R3, R4, 0xffffffe9 ;  /* 0xffffffe904037836 */ /* 0x000fe20000000000 */
[----:B------:R-:W-:Y:S01]  /*0cd0*/  SEL R6, RZ, 0x4, P3 ;  /* 0x00000004ff067807 */ /* 0x000fe20001800000 */
[----:B------:R-:W-:Y:S01]  /*0ce0*/  IMAD.IADD R8, R8, 0x1, R9 ;  /* 0x0000000108087824 */ /* 0x000fe200078e0209 */
[----:B------:R-:W-:Y:S01]  /*0cf0*/  ISETP.GE.U32.AND P3, PT, R7, 0x7fffffc9, PT ;  /* 0x7fffffc90700780c */ /* 0x000fe20003f66070 */
[----:B------:R-:W-:Y:S01]  /*0d00*/  VIADD R37, R0, UR9 ;  /* 0x0000000900257c36 */ /* 0x000fe20008000000 */
[----:B------:R-:W-:Y:S01]  /*0d10*/  SEL R7, RZ, 0x7fff8, P6 ;  /* 0x0007fff8ff077807 */ /* 0x000fe20003000000 */
[----:B------:R-:W-:Y:S01]  /*0d20*/  USHF.L.U32 UR4, UR9, 0x15, URZ ;  /* 0x0000001509047899 */ /* 0x000fe200080006ff */
[----:B------:R-:W-:Y:S01]  /*0d30*/  ISETP.GE.U32.AND P6, PT, R3, 0x7fffffca, PT ;  /* 0x7fffffca0300780c */ /* 0x000fe20003fc6070 */
[----:B------:R-:W-:Y:S01]  /*0d40*/  VIADD R3, R4, 0xffffffeb ;  /* 0xffffffeb04037836 */ /* 0x000fe20000000000 */
[----:B------:R-:W-:Y:S01]  /*0d50*/  SEL R12, RZ, 0x1, P3 ;  /* 0x00000001ff0c7807 */ /* 0x000fe20001800000 */
[----:B------:R-:W-:Y:S01]  /*0d60*/  VIADD R50, R37, 0x1c ;  /* 0x0000001c25327836 */ /* 0x000fe20000000000 */
[----:B------:R-:W-:Y:S01]  /*0d70*/  ISETP.GE.U32.AND P3, PT, R10, 0x7fffffcb, PT ;  /* 0x7fffffcb0a00780c */ /* 0x000fe20003f66070 */
[----:B------:R-:W-:Y:S01]  /*0d80*/  ULOP3.LUT UR4, UR4, 0x600000, URZ, 0xc0, !UPT ;  /* 0x0060000004047892 */ /* 0x000fe2000f8ec0ff */
[----:B------:R-:W-:-:S02]  /*0d90*/  SEL R13, RZ, 0x1fffe, P6 ;  /* 0x0001fffeff0d7807 */ /* 0x000fc40003000000 */
[----:B------:R-:W-:Y:S01]  /*0da0*/  ISETP.GE.U32.AND P6, PT, R3, 0x7fffffcc, PT ;  /* 0x7fffffcc0300780c */ /* 0x000fe20003fc6070 */
[----:B------:R-:W-:Y:S01]  /*0db0*/  VIADD R3, R4, 0xffffffe5 ;  /* 0xffffffe504037836 */ /* 0x000fe20000000000 */
[----:B------:R-:W-:Y:S01]  /*0dc0*/  SEL R10, RZ, 0x4, P3 ;  /* 0x00000004ff0a7807 */ /* 0x000fe20001800000 */
[----:B------:R-:W-:Y:S01]  /*0dd0*/  IMAD.IADD R12, R12, 0x1, R13 ;  /* 0x000000010c0c7824 */ /* 0x000fe200078e020d */
[----:B------:R-:W-:Y:S02]  /*0de0*/  ISETP.GE.U32.AND P3, PT, R11, 0x7fffffc5, PT ;  /* 0x7fffffc50b00780c */ /* 0x000fe40003f66070 */
[----:B------:R-:W-:Y:S02]  /*0df0*/  SEL R11, RZ, 0x7fff8, P6 ;  /* 0x0007fff8ff0b7807 */ /* 0x000fe40003000000 */
[----:B------:R-:W-:Y:S01]  /*0e00*/  ISETP.GE.U32.AND P6, PT, R3, 0x7fffffc6, PT ;  /* 0x7fffffc60300780c */ /* 0x000fe20003fc6070 */
[----:B------:R-:W-:Y:S01]  /*0e10*/  VIADD R3, R4, 0xffffffe1 ;  /* 0xffffffe104037836 */ /* 0x000fe20000000000 */
[----:B------:R-:W-:-:S02]  /*0e20*/  SEL R18, RZ, 0x1, P3 ;  /* 0x00000001ff127807 */ /* 0x000fc40001800000 */
[----:B------:R-:W-:Y:S02]  /*0e30*/  ISETP.GE.U32.AND P3, PT, R16, 0x7fffffc7, PT ;  /* 0x7fffffc71000780c */ /* 0x000fe40003f66070 */
[----:B------:R-:W-:Y:S02]  /*0e40*/  SEL R21, RZ, 0x1fffe, P6 ;  /* 0x0001fffeff157807 */ /* 0x000fe40003000000 */
[----:B------:R-:W-:Y:S02]  /*0e50*/  ISETP.GE.U32.AND P6, PT, R15, 0x7fffffc8, PT ;  /* 0x7fffffc80f00780c */ /* 0x000fe40003fc6070 */
[----:B------:R-:W-:Y:S01]  /*0e60*/  SEL R15, RZ, 0x4, P3 ;  /* 0x00000004ff0f7807 */ /* 0x000fe20001800000 */
[----:B------:R-:W-:Y:S01]  /*0e70*/  IMAD.IADD R18, R18, 0x1, R21 ;  /* 0x0000000112127824 */ /* 0x000fe200078e0215 */
[----:B------:R-:W-:Y:S01]  /*0e80*/  ISETP.GE.U32.AND P3, PT, R3, 0x7fffffc2, PT ;  /* 0x7fffffc20300780c */ /* 0x000fe20003f66070 */
[----:B------:R-:W-:Y:S01]  /*0e90*/  VIADD R3, R4, 0xffffffe0 ;  /* 0xffffffe004037836 */ /* 0x000fe20000000000 */
[----:B------:R-:W-:-:S02]  /*0ea0*/  SEL R16, RZ, 0x7fff8, P6 ;  /* 0x0007fff8ff107807 */ /* 0x000fc40003000000 */
[----:B------:R-:W-:Y:S02]  /*0eb0*/  ISETP.GE.U32.AND P6, PT, R20, 0x7fffffc3, PT ;  /* 0x7fffffc31400780c */ /* 0x000fe40003fc6070 */
[----:B------:R-:W-:Y:S02]  /*0ec0*/  SEL R20, RZ, 0x1fffe, P3 ;  /* 0x0001fffeff147807 */ /* 0x000fe40001800000 */
[----:B------:R-:W-:Y:S02]  /*0ed0*/  ISETP.GE.U32.AND P3, PT, R3, 0x7fffffc1, PT ;  /* 0x7fffffc10300780c */ /* 0x000fe40003f66070 */
[----:B------:R-:W-:Y:S02]  /*0ee0*/  SEL R9, RZ, 0x4, P6 ;  /* 0x00000004ff097807 */ /* 0x000fe40003000000 */
[----:B------:R-:W-:Y:S02]  /*0ef0*/  SEL R13, RZ, 0x1, P3 ;  /* 0x00000001ff0d7807 */ /* 0x000fe40001800000 */
[----:B------:R-:W-:-:S02]  /*0f00*/  LOP3.LUT R8, R8, 0x3, RZ, 0xc0, !PT ;  /* 0x0000000308087812 */ /* 0x000fc400078ec0ff */
[----:B------:R-:W-:Y:S01]  /*0f10*/  ISETP.GE.U32.AND P6, PT, R23, 0x7fffffc4, PT ;  /* 0x7fffffc41700780c */ /* 0x000fe20003fc6070 */
[----:B------:R-:W-:Y:S01]  /*0f20*/  IMAD.IADD R13, R13, 0x1, R20 ;  /* 0x000000010d0d7824 */ /* 0x000fe200078e0214 */
[----:B------:R-:W-:Y:S02]  /*0f30*/  IADD3 R8, PT, PT, R8, R7, R6 ;  /* 0x0000000708087210 */ /* 0x000fe40007ffe006 */
[----:B------:R-:W-:Y:S02]  /*0f40*/  LOP3.LUT R12, R12, 0x3, RZ, 0xc0, !PT ;  /* 0x000000030c0c7812 */ /* 0x000fe400078ec0ff */
[----:B------:R-:W-:Y:S02]  /*0f50*/  SEL R6, RZ, 0x7fff8, P6 ;  /* 0x0007fff8ff067807 */ /* 0x000fe40003000000 */
[----:B------:R-:W-:Y:S02]  /*0f60*/  LOP3.LUT R13, R13, 0x3, RZ, 0xc0, !PT ;  /* 0x000000030d0d7812 */ /* 0x000fe400078ec0ff */
[----:B------:R-:W-:-:S02]  /*0f70*/  IADD3 R10, PT, PT, R12, R11, R10 ;  /* 0x0000000b0c0a7210 */ /* 0x000fc40007ffe00a */
[----:B------:R-:W-:Y:S02]  /*0f80*/  LOP3.LUT R18, R18, 0x3, RZ, 0xc0, !PT ;  /* 0x0000000312127812 */ /* 0x000fe400078ec0ff */
[----:B------:R-:W-:Y:S01]  /*0f90*/  IADD3 R6, PT, PT, R13, R6, R9 ;  /* 0x000000060d067210 */ /* 0x000fe20007ffe009 */
[----:B------:R-:W-:Y:S01]  /*0fa0*/  IMAD.SHL.U32 R9, R10, 0x100, RZ ;  /* 0x000001000a097824 */ /* 0x000fe200078e00ff */
[----:B------:R-:W-:Y:S02]  /*0fb0*/  IADD3 R15, PT, PT, R18, R16, R15 ;  /* 0x00000010120f7210 */ /* 0x000fe40007ffe00f */
[----:B------:R-:W-:Y:S02]  /*0fc0*/  LOP3.LUT R6, R6, 0xf, RZ, 0xc0, !PT ;  /* 0x0000000f06067812 */ /* 0x000fe400078ec0ff */
[----:B------:R-:W-:Y:S02]  /*0fd0*/  IABS R65, R50 ;  /* 0x0000003200417213 */ /* 0x000fe40000000000 */
[----:B------:R-:W-:Y:S01]  /*0fe0*/  LOP3.LUT R9, R9, 0xf00, RZ, 0xe2, !PT ;  /* 0x00000f0009097812 */ /* 0x000fe200078ee2ff */
[----:B------:R-:W-:-:S02]  /*0ff0*/  IMAD R15, R15, 0x10, R6 ;  /* 0x000000100f0f7824 */ /* 0x000fc400078e0206 */
[----:B------:R-:W-:-:S03]  /*1000*/  IMAD.HI.U32 R7, R34, R65, RZ ;  /* 0x0000004122077227 */ /* 0x000fc600078e00ff */
[----:B------:R-:W-:Y:S01]  /*1010*/  LOP3.LUT R15, R15, 0xff, RZ, 0xc0, !PT ;  /* 0x000000ff0f0f7812 */ /* 0x000fe200078ec0ff */
[----:B------:R-:W-:-:S04]  /*1020*/  IMAD.HI.U32 R6, R34, R51, RZ ;  /* 0x0000003322067227 */ /* 0x000fc800078e00ff */
[----:B------:R-:W-:Y:S02]  /*1030*/  IMAD.MOV R7, RZ, RZ, -R7 ;  /* 0x000000ffff077224 */ /* 0x000fe400078e0a07 */
[----:B------:R-:W-:Y:S02]  /*1040*/  IMAD.MOV R6, RZ, RZ, -R6 ;  /* 0x000000ffff067224 */ /* 0x000fe400078e0a06 */
[----:B------:R-:W-:Y:S02]  /*1050*/  IMAD R8, R8, 0x1000, R9 ;  /* 0x0000100008087824 */ /* 0x000fe400078e0209 */
[C---:B------:R-:W-:Y:S02]  /*1060*/  IMAD R65, R14.reuse, R7, R65 ;  /* 0x000000070e417224 */ /* 0x040fe400078e0241 */
[----:B------:R-:W-:Y:S02]  /*1070*/  IMAD R51, R14, R6, R51 ;  /* 0x000000060e337224 */ /* 0x000fe400078e0233 */
[----:B------:R-:W-:Y:S01]  /*1080*/  IMAD.IADD R33, R8, 0x1, R15 ;  /* 0x0000000108217824 */ /* 0x000fe200078e020f */
[----:B----4-:R-:W-:Y:S06]  /*1090*/  @P1 BRA `(.L_x_5) ;  /* 0x0000000000181947 */ /* 0x010fec0003800000 */
[----:B------:R-:W-:Y:S01]  /*10a0*/  ELECT P6, URZ, PT ;  /* 0x0000000000ff782f */ /* 0x000fe200038c0000 */
[----:B------:R-:W-:Y:S01]  /*10b0*/  IMAD.MOV.U32 R5, RZ, RZ, 0x1 ;  /* 0x00000001ff057424 */ /* 0x000fe200078e00ff */
[----:B------:R-:W-:Y:S01]  /*10c0*/  UMOV UR6, 0x40 ;  /* 0x0000004000067882 */ /* 0x000fe20000000000 */
[----:B------:R-:W-:Y:S01]  /*10d0*/  UVIRTCOUNT.DEALLOC.SMPOOL 0x80 ;  /* 0x000000800000784c */ /* 0x000fe20000000000 */
[----:B------:R-:W-:-:S09]  /*10e0*/  ULEA UR6, UR5, UR6, 0x18 ;  /* 0x0000000605067291 */ /* 0x000fd2000f8ec0ff */
[----:B------:R1:W-:Y:S03]  /*10f0*/  @P6 STS.U8 [UR6], R5 ;  /* 0x00000005ff006988 */ /* 0x0003e60008000006 */
.L_x_5:
[----:B------:R-:W-:Y:S01]  /*1100*/  UIADD3 UR12, UPT, UPT, UR10, UR4, URZ ;  /* 0x000000040a0c7290 */ /* 0x000fe2000fffe0ff */
[----:B------:R-:W-:Y:S01]  /*1110*/  IMAD.SHL.U32 R36, R35, 0x2, RZ ;  /* 0x0000000223247824 */ /* 0x000fe200078e00ff */
[----:B------:R-:W-:Y:S01]  /*1120*/  VOTEU.ALL UP0, P2 ;  /* 0x0000000000ff7886 */ /* 0x000fe20001000000 */
[----:B------:R-:W-:Y:S01]  /*1130*/  UIADD3 UR8, UPT, UPT, UR11, 0x2000, URZ ;  /* 0x000020000b087890 */ /* 0x000fe2000fffe0ff */
[----:B------:R-:W-:Y:S01]  /*1140*/  IMAD R43, R56, 0x1e, RZ ;  /* 0x0000001e382b7824 */ /* 0x000fe200078e02ff */
[----:B------:R-:W-:Y:S01]  /*1150*/  VOTEU.ALL UP1, P2 ;  /* 0x0000000000ff7886 */ /* 0x000fe20001020000 */
[----:B------:R-:W-:Y:S01]  /*1160*/  IADD3 R6, P6, PT, R36, UR16, RZ ;  /* 0x0000001024067c10 */ /* 0x000fe2000ffde0ff */
[----:B-1----:R-:W-:Y:S01]  /*1170*/  IMAD R5, R56, 0xf, RZ ;  /* 0x0000000f38057824 */ /* 0x002fe200078e02ff */
[----:B------:R-:W-:-:S04]  /*1180*/  @!UP0 UIADD3 UR4, UPT, UPT, -UR7, 0x100000, URZ ;  /* 0x0010000007048890 */ /* 0x000fc8000fffe1ff */
[----:B------:R-:W-:Y:S02]  /*1190*/  @!UP0 USHF.L.U32 UR5, UR4, 0xb, URZ ;  /* 0x0000000b04058899 */ /* 0x000fe400080006ff */
[----:B------:R-:W-:Y:S01]  /*11a0*/  @!UP0 USHF.L.U32 UR4, UR4, 0x1, URZ ;  /* 0x0000000104048899 */ /* 0x000fe200080006ff */
[----:B------:R-:W-:Y:S01]  /*11b0*/  STTM.x64 tmem[UR12], RZ ;  /* 0x000000ff000079ed */ /* 0x000fe2000834000c */
[----:B------:R-:W1:Y:S02]  /*11c0*/  FENCE.VIEW.ASYNC.T ;  /* 0x00000000000073c6 */ /* 0x000e640000000200 */
[----:B-1----:R-:W-:Y:S01]  /*11d0*/  BAR.SYNC.DEFER_BLOCKING 0x0 ;  /* 0x0000000000007b1d */ /* 0x002fe20000010000 */
[----:B------:R-:W-:Y:S01]  /*11e0*/  LEA.HI.X.SX32 R7, R35, UR17, 0x1, P6 ;  /* 0x0000001123077c11 */ /* 0x000fe2000b0f0eff */
[----:B------:R-:W-:Y:S01]  /*11f0*/  IMAD.SHL.U32 R20, R56, 0x2, RZ ;  /* 0x0000000238147824 */ /* 0x000fe200078e00ff */
[----:B------:R-:W-:Y:S02]  /*1200*/  IADD3 R12, P6, PT, R43, R6, RZ ;  /* 0x000000062b0c7210 */ /* 0x000fe40007fde0ff */
[----:B------:R-:W-:-:S02]  /*1210*/  PRMT R15, RZ, 0x7610, R15 ;  /* 0x00007610ff0f7816 */ /* 0x000fc4000000000f */
[----:B------:R-:W-:Y:S01]  /*1220*/  LEA.HI.X.SX32 R13, R5, R7, 0x1, P6 ;  /* 0x00000007050d7211 */ /* 0x000fe200030f0eff */
[----:B------:R-:W-:Y:S01]  /*1230*/  VIADD R10, R4, 0xfffffffb ;  /* 0xfffffffb040a7836 */ /* 0x000fe20000000000 */
[----:B------:R-:W-:Y:S01]  /*1240*/  IADD3 R8, P6, PT, R20, R6, RZ ;  /* 0x0000000614087210 */ /* 0x000fe20007fde0ff */
[----:B------:R-:W1:Y:S02]  /*1250*/  FENCE.VIEW.ASYNC.S ;  /* 0x00000000000073c6 */ /* 0x000e640000000000 */
[----:B-1----:R1:W2:Y:S02]  /*1260*/  @!UP1 SYNCS.EXCH.64 URZ, [UR8], UR4 ;  /* 0x0000000408ff95b2 */ /* 0x0022a40008000100 */
[----:B--2---:R-:W-:Y:S01]  /*1270*/  BAR.SYNC.DEFER_BLOCKING 0x0 ;  /* 0x0000000000007b1d */ /* 0x004fe20000010000 */
[----:B------:R-:W-:Y:S02]  /*1280*/  LOP3.LUT R33, R33, 0xffff, RZ, 0xc0, !PT ;  /* 0x0000ffff21217812 */ /* 0x000fe400078ec0ff */
[----:B------:R-:W-:-:S02]  /*1290*/  PRMT R5, RZ, 0x7610, R5 ;  /* 0x00007610ff057816 */ /* 0x000fc40000000005 */
[C---:B------:R-:W-:Y:S02]  /*12a0*/  LEA.HI.X.SX32 R9, R56.reuse, R7, 0x1, P6 ;  /* 0x0000000738097211 */ /* 0x040fe400030f0eff */
[----:B------:R-:W-:Y:S02]  /*12b0*/  SHF.R.U32.HI R11, RZ, 0xf, R33 ;  /* 0x0000000fff0b7819 */ /* 0x000fe40000011621 */
[----:B------:R-:W-:Y:S02]  /*12c0*/  PRMT R41, RZ, 0x7610, R41 ;  /* 0x00007610ff297816 */ /* 0x000fe40000000029 */
[----:B------:R-:W-:Y:S01]  /*12d0*/  SHF.R.U32.HI R16, RZ, 0xe, R33 ;  /* 0x0000000eff107819 */ /* 0x000fe20000011621 */
[C---:B------:R-:W-:Y:S01]  /*12e0*/  IMAD R25, R56.reuse, 0x22, RZ ;  /* 0x0000002238197824 */ /* 0x040fe200078e02ff */
[----:B------:R-:W-:Y:S01]  /*12f0*/  PRMT R39, RZ, 0x7610, R39 ;  /* 0x00007610ff277816 */ /* 0x000fe20000000027 */
[C---:B------:R-:W-:Y:S01]  /*1300*/  IMAD.SHL.U32 R21, R56.reuse, 0x4, RZ ;  /* 0x0000000438157824 */ /* 0x040fe200078e00ff */
[----:B------:R-:W-:Y:S01]  /*1310*/  PRMT R40, RZ, 0x7610, R40 ;  /* 0x00007610ff287816 */ /* 0x000fe20000000028 */
[C---:B------:R-:W-:Y:S01]  /*1320*/  IMAD R22, R56.reuse, 0x9, RZ ;  /* 0x0000000938167824 */ /* 0x040fe200078e02ff */
[----:B------:R-:W-:Y:S01]  /*1330*/  PRMT R45, RZ, 0x7610, R45 ;  /* 0x00007610ff2d7816 */ /* 0x000fe2000000002d */
[----:B------:R-:W-:Y:S01]  /*1340*/  IMAD R27, R56, 0x24, RZ ;  /* 0x00000024381b7824 */ /* 0x000fe200078e02ff */
[----:B------:R-:W-:-:S02]  /*1350*/  PRMT R46, RZ, 0x7610, R46 ;  /* 0x00007610ff2e7816 */ /* 0x000fc4000000002e */
[----:B------:R-:W-:Y:S01]  /*1360*/  PRMT R44, RZ, 0x7610, R44 ;  /* 0x00007610ff2c7816 */ /* 0x000fe2000000002c */
[----:B------:R-:W-:Y:S01]  /*1370*/  IMAD.SHL.U32 R23, R56, 0x8, RZ ;  /* 0x0000000838177824 */ /* 0x000fe200078e00ff */
[----:B------:R-:W-:Y:S01]  /*1380*/  PRMT R49, RZ, 0x7610, R49 ;  /* 0x00007610ff317816 */ /* 0x000fe20000000031 */
[----:B------:R2:W5:Y:S01]  /*1390*/  @!P0 LDG.E.U16 R15, desc[UR22][R12.64] ;  /* 0x000000160c0f8981 */ /* 0x000562000c1e1500 */
[----:B------:R-:W-:Y:S02]  /*13a0*/  ISETP.GE.U32.AND P0, PT, R10, 0x7fffffdc, PT ;  /* 0x7fffffdc0a00780c */ /* 0x000fe40003f06070 */
[----:B------:R-:W-:Y:S01]  /*13b0*/  PRMT R47, RZ, 0x7610, R47 ;  /* 0x00007610ff2f7816 */ /* 0x000fe2000000002f */
[----:B------:R3:W5:Y:S01]  /*13c0*/  @!P5 LDG.E.U16 R5, desc[UR22][R8.64] ;  /* 0x000000160805d981 */ /* 0x000762000c1e1500 */
[C---:B------:R-:W-:Y:S02]  /*13d0*/  LEA R10, P6, R56.reuse, R6, 0x2 ;  /* 0x00000006380a7211 */ /* 0x040fe400078c10ff */
[----:B------:R-:W-:Y:S01]  /*13e0*/  PRMT R54, RZ, 0x7610, R54 ;  /* 0x00007610ff367816 */ /* 0x000fe20000000036 */
[----:B------:R-:W-:Y:S01]  /*13f0*/  IMAD R29, R56, 0x28, RZ ;  /* 0x00000028381d7824 */ /* 0x000fe200078e02ff */
[----:B------:R-:W-:-:S02]  /*1400*/  LOP3.LUT P5, RZ, R11, 0x1, RZ, 0xc0, !PT ;  /* 0x000000010bff7812 */ /* 0x000fc400078ac0ff */
[----:B------:R-:W-:Y:S02]  /*1410*/  PRMT R48, RZ, 0x7610, R48 ;  /* 0x00007610ff307816 */ /* 0x000fe40000000030 */
[----:B------:R-:W-:Y:S02]  /*1420*/  PRMT R52, RZ, 0x7610, R52 ;  /* 0x00007610ff347816 */ /* 0x000fe40000000034 */
[----:B------:R-:W-:Y:S02]  /*1430*/  PRMT R53, RZ, 0x7610, R53 ;  /* 0x00007610ff357816 */ /* 0x000fe40000000035 */
[----:B------:R-:W-:Y:S01]  /*1440*/  PRMT R59, RZ, 0x7610, R59 ;  /* 0x00007610ff3b7816 */ /* 0x000fe2000000003b */
[----:B------:R-:W-:Y:S01]  /*1450*/  IMAD R31, R56, 0x2e, RZ ;  /* 0x0000002e381f7824 */ /* 0x000fe200078e02ff */
[----:B------:R-:W-:Y:S01]  /*1460*/  LEA.HI.X.SX32 R11, R20, R7, 0x1, P6 ;  /* 0x00000007140b7211 */ /* 0x000fe200030f0eff */
[C---:B--2---:R-:W-:Y:S01]  /*1470*/  IMAD.SHL.U32 R13, R56.reuse, 0x10, RZ ;  /* 0x00000010380d7824 */ /* 0x044fe200078e00ff */
[----:B------:R-:W-:-:S02]  /*1480*/  LEA R12, P6, R56, R6, 0x5 ;  /* 0x00000006380c7211 */ /* 0x000fc400078c28ff */
[----:B------:R-:W-:Y:S01]  /*1490*/  PRMT R55, RZ, 0x7610, R55 ;  /* 0x00007610ff377816 */ /* 0x000fe20000000037 */
[----:B------:R2:W5:Y:S01]  /*14a0*/  @!P4 LDG.E.U16 R41, desc[UR22][R10.64] ;  /* 0x000000160a29c981 */ /* 0x000562000c1e1500 */
[----:B------:R-:W-:Y:S01]  /*14b0*/  LOP3.LUT P4, RZ, R16, 0x1, RZ, 0xc0, !PT ;  /* 0x0000000110ff7812 */ /* 0x000fe2000788c0ff */
[----:B---3--:R-:W-:Y:S01]  /*14c0*/  IMAD R9, R56, 0x11, RZ ;  /* 0x0000001138097824 */ /* 0x008fe200078e02ff */
[-C--:B------:R-:W-:Y:S01]  /*14d0*/  LEA.HI.X.SX32 R13, R13, R7.reuse, 0x1, P6 ;  /* 0x000000070d0d7211 */ /* 0x080fe200030f0eff */
[----:B------:R-:W-:Y:S01]  /*14e0*/  VIADD R8, R4, 0xfffffff6 ;  /* 0xfffffff604087836 */ /* 0x000fe20000000000 */
[----:B------:R-:W-:Y:S02]  /*14f0*/  IADD3 R24, P6, PT, R25, R6, RZ ;  /* 0x0000000619187210 */ /* 0x000fe40007fde0ff */
[----:B------:R-:W-:Y:S01]  /*1500*/  PRMT R62, RZ, 0x7610, R62 ;  /* 0x00007610ff3e7816 */ /* 0x000fe2000000003e */
[----:B------:R3:W5:Y:S01]  /*1510*/  @P5 LDG.E.U16 R39, desc[UR22][R12.64] ;  /* 0x000000160c275981 */ /* 0x000762000c1e1500 */
[----:B------:R-:W-:Y:S01]  /*1520*/  LEA.HI.X.SX32 R25, R9, R7, 0x1, P6 ;  /* 0x0000000709197211 */ /* 0x000fe200030f0eff */
[----:B--2---:R-:W-:Y:S01]  /*1530*/  IMAD R11, R56, 0x12, RZ ;  /* 0x00000012380b7824 */ /* 0x004fe200078e02ff */
[----:B------:R-:W-:-:S02]  /*1540*/  ISETP.GE.U32.AND P5, PT, R8, 0x7fffffd7, PT ;  /* 0x7fffffd70800780c */ /* 0x000fc40003fa6070 */
[----:B------:R-:W-:Y:S01]  /*1550*/  PRMT R58, RZ, 0x7610, R58 ;  /* 0x00007610ff3a7816 */ /* 0x000fe2000000003a */
[----:B------:R-:W5:Y:S01]  /*1560*/  @P4 LDG.E.U16 R40, desc[UR22][R24.64] ;  /* 0x0000001618284981 */ /* 0x000f62000c1e1500 */
[C---:B------:R-:W-:Y:S02]  /*1570*/  LEA R8, P6, R56.reuse, R6, 0x3 ;  /* 0x0000000638087211 */ /* 0x040fe400078c18ff */
[----:B------:R-:W-:Y:S01]  /*1580*/  PRMT R63, RZ, 0x7610, R63 ;  /* 0x00007610ff3f7816 */ /* 0x000fe2000000003f */
[C---:B------:R-:W-:Y:S01]  /*1590*/  IMAD R73, R56.reuse, 0x30, RZ ;  /* 0x0000003038497824 */ /* 0x040fe200078e02ff */
[----:B------:R-:W-:Y:S02]  /*15a0*/  SHF.R.U32.HI R10, RZ, 0xd, R33 ;  /* 0x0000000dff0a7819 */ /* 0x000fe40000011621 */
[----:B------:R-:W-:Y:S01]  /*15b0*/  PRMT R61, RZ, 0x7610, R61 ;  /* 0x00007610ff3d7816 */ /* 0x000fe2000000003d */
[----:B------:R-:W-:Y:S01]  /*15c0*/  IMAD R30, R56, 0xe, RZ ;  /* 0x0000000e381e7824 */ /* 0x000fe200078e02ff */
[----:B------:R-:W-:-:S02]  /*15d0*/  LEA.HI.X.SX32 R9, R21, R7, 0x1, P6 ;  /* 0x0000000715097211 */ /* 0x000fc400030f0eff */
[----:B------:R-:W-:Y:S02]  /*15e0*/  PRMT R60, RZ, 0x7610, R60 ;  /* 0x00007610ff3c7816 */ /* 0x000fe4000000003c */
[----:B------:R-:W-:Y:S01]  /*15f0*/  PRMT R66, RZ, 0x7610, R66 ;  /* 0x00007610ff427816 */ /* 0x000fe20000000042 */
[----:B------:R2:W5:Y:S01]  /*1600*/  @!P0 LDG.E.U16 R45, desc[UR22][R8.64] ;  /* 0x00000016082d8981 */ /* 0x000562000c1e1500 */
[-C--:B---3--:R-:W-:Y:S01]  /*1610*/  IADD3 R12, P6, PT, R11, R6.reuse, RZ ;  /* 0x000000060b0c7210 */ /* 0x088fe20007fde0ff */
[----:B------:R-:W-:Y:S01]  /*1620*/  IMAD R67, R56, 0x1a, RZ ;  /* 0x0000001a38437824 */ /* 0x000fe200078e02ff */
[----:B------:R-:W-:Y:S01]  /*1630*/  LOP3.LUT P4, RZ, R10, 0x1, RZ, 0xc0, !PT ;  /* 0x000000010aff7812 */ /* 0x000fe2000788c0ff */
[----:B------:R-:W-:Y:S01]  /*1640*/  VIADD R10, R4, 0xfffffff7 ;  /* 0xfffffff7040a7836 */ /* 0x000fe20000000000 */
[----:B------:R-:W-:Y:S01]  /*1650*/  LEA.HI.X.SX32 R13, R22, R7, 0x1, P6 ;  /* 0x00000007160d7211 */ /* 0x000fe200030f0eff */
[----:B------:R-:W-:Y:S01]  /*1660*/  IMAD R32, R56, 0xd, RZ ;  /* 0x0000000d38207824 */ /* 0x000fe200078e02ff */
[----:B------:R-:W-:-:S02]  /*1670*/  IADD3 R26, P6, PT, R27, R6, RZ ;  /* 0x000000061b1a7210 */ /* 0x000fc40007fde0ff */
[----:B------:R-:W-:Y:S01]  /*1680*/  PRMT R64, RZ, 0x7610, R64 ;  /* 0x00007610ff407816 */ /* 0x000fe20000000040 */
[----:B------:R3:W5:Y:S01]  /*1690*/  @!P5 LDG.E.U16 R46, desc[UR22][R12.64] ;  /* 0x000000160c2ed981 */ /* 0x000762000c1e1500 */
[----:B------:R-:W-:Y:S01]  /*16a0*/  ISETP.GE.U32.AND P0, PT, R10, 0x7fffffd8, PT ;  /* 0x7fffffd80a00780c */ /* 0x000fe20003f06070 */
[----:B------:R-:W-:Y:S01]  /*16b0*/  VIADD R10, R4, 0xfffffffa ;  /* 0xfffffffa040a7836 */ /* 0x000fe20000000000 */
[-C--:B------:R-:W-:Y:S01]  /*16c0*/  LEA.HI.X.SX32 R27, R11, R7.reuse, 0x1, P6 ;  /* 0x000000070b1b7211 */ /* 0x080fe200030f0eff */
[C---:B------:R-:W-:Y:S01]  /*16d0*/  IMAD R77, R56.reuse, 0x36, RZ ;  /* 0x00000036384d7824 */ /* 0x040fe200078e02ff */
[----:B--2---:R-:W-:Y:S01]  /*16e0*/  SHF.R.U32.HI R8, RZ, 0xc, R33 ;  /* 0x0000000cff087819 */ /* 0x004fe20000011621 */
[----:B------:R-:W-:Y:S01]  /*16f0*/  IMAD R25, R56, 0x26, RZ ;  /* 0x0000002638197824 */ /* 0x000fe200078e02ff */
[----:B------:R-:W-:Y:S01]  /*1700*/  ISETP.GE.U32.AND P5, PT, R10, 0x7fffffdb, PT ;  /* 0x7fffffdb0a00780c */ /* 0x000fe20003fa6070 */
[----:B------:R2:W5:Y:S01]  /*1710*/  @P4 LDG.E.U16 R44, desc[UR22][R26.64] ;  /* 0x000000161a2c4981 */ /* 0x000562000c1e1500 */
[CC--:B------:R-:W-:Y:S01]  /*1720*/  LEA R10, P6, R56.reuse, R6.reuse, 0x4 ;  /* 0x00000006380a7211 */ /* 0x0c0fe200078c20ff */
[----:B------:R-:W-:Y:S01]  /*1730*/  IMAD R75, R56, 0x34, RZ ;  /* 0x00000034384b7824 */ /* 0x000fe200078e02ff */
[----:B------:R-:W-:Y:S01]  /*1740*/  LOP3.LUT P4, RZ, R8, 0x1, RZ, 0xc0, !PT ;  /* 0x0000000108ff7812 */ /* 0x000fe2000788c0ff */
[----:B------:R-:W-:Y:S01]  /*1750*/  IMAD R9, R56, 0x13, RZ ;  /* 0x0000001338097824 */ /* 0x000fe200078e02ff */
[-C--:B------:R-:W-:Y:S01]  /*1760*/  LEA.HI.X.SX32 R11, R23, R7.reuse, 0x1, P6 ;  /* 0x00000007170b7211 */ /* 0x080fe200030f0eff */
[----:B------:R-:W-:Y:S01]  /*1770*/  VIADD R8, R4, 0xfffffff5 ;  /* 0xfffffff504087836 */ /* 0x000fe20000000000 */
[----:B---3--:R-:W-:Y:S01]  /*1780*/  IADD3 R12, P6, PT, R25, R6, RZ ;  /* 0x00000006190c7210 */ /* 0x008fe20007fde0ff */
[C---:B------:R-:W-:Y:S01]  /*1790*/  IMAD R24, R56.reuse, 0xa, RZ ;  /* 0x0000000a38187824 */ /* 0x040fe200078e02ff */
[----:B------:R-:W-:Y:S01]  /*17a0*/  LOP3.LUT R70, R19, 0x8, RZ, 0xfc, !PT ;  /* 0x0000000813467812 */ /* 0x000fe200078efcff */
[----:B------:R3:W5:Y:S01]  /*17b0*/  @!P0 LDG.E.U16 R49, desc[UR22][R10.64] ;  /* 0x000000160a318981 */ /* 0x000762000c1e1500 */
[----:B------:R-:W-:Y:S01]  /*17c0*/  LEA.HI.X.SX32 R13, R9, R7, 0x1, P6 ;  /* 0x00000007090d7211 */ /* 0x000fe200030f0eff */
[----:B------:R-:W-:Y:S01]  /*17d0*/  IMAD R25, R56, 0x5, RZ ;  /* 0x0000000538197824 */ /* 0x000fe200078e02ff */
[----:B------:R-:W-:-:S02]  /*17e0*/  ISETP.GE.U32.AND P0, PT, R8, 0x7fffffd6, PT ;  /* 0x7fffffd60800780c */ /* 0x000fc40003f06070 */
[C---:B------:R-:W-:Y:S01]  /*17f0*/  LOP3.LUT R74, R19.reuse, 0x18, RZ, 0xfc, !PT ;  /* 0x00000018134a7812 */ /* 0x040fe200078efcff */
[----:B------:R4:W5:Y:S01]  /*1800*/  @P4 LDG.E.U16 R47, desc[UR22][R12.64] ;  /* 0x000000160c2f4981 */ /* 0x000962000c1e1500 */
[----:B------:R-:W-:Y:S02]  /*1810*/  SHF.R.U32.HI R9, RZ, 0xb, R33 ;  /* 0x0000000bff097819 */ /* 0x000fe40000011621 */
[----:B------:R-:W-:Y:S01]  /*1820*/  LOP3.LUT R76, R19, 0x20, RZ, 0xfc, !PT ;  /* 0x00000020134c7812 */ /* 0x000fe200078efcff */
[----:B------:R-:W-:Y:S01]  /*1830*/  IMAD R87, R56, 0x3a, RZ ;  /* 0x0000003a38577824 */ /* 0x000fe200078e02ff */
[----:B------:R-:W-:Y:S01]  /*1840*/  IADD3 R8, P6, PT, R24, R6, RZ ;  /* 0x0000000618087210 */ /* 0x000fe20007fde0ff */
[----:B--2---:R-:W-:Y:S01]  /*1850*/  IMAD R27, R56, 0x14, RZ ;  /* 0x00000014381b7824 */ /* 0x004fe200078e02ff */
[----:B------:R-:W-:Y:S01]  /*1860*/  LOP3.LUT P4, RZ, R9, 0x1, RZ, 0xc0, !PT ;  /* 0x0000000109ff7812 */ /* 0x000fe2000788c0ff */
[----:B---3--:R-:W-:Y:S01]  /*1870*/  VIADD R11, R4, 0xfffffff4 ;  /* 0xfffffff4040b7836 */ /* 0x008fe20000000000 */
[----:B------:R-:W-:-:S02]  /*1880*/  LEA.HI.X.SX32 R9, R25, R7, 0x1, P6 ;  /* 0x0000000719097211 */ /* 0x000fc400030f0eff */
[C---:B------:R-:W-:Y:S02]  /*1890*/  LOP3.LUT R78, R19.reuse, 0x28, RZ, 0xfc, !PT ;  /* 0x00000028134e7812 */ /* 0x040fe400078efcff */
[----:B------:R-:W-:Y:S01]  /*18a0*/  LOP3.LUT R80, R19, 0x2c, RZ, 0xfc, !PT ;  /* 0x0000002c13507812 */ /* 0x000fe200078efcff */
[----:B------:R2:W5:Y:S01]  /*18b0*/  @!P5 LDG.E.U16 R54, desc[UR22][R8.64] ;  /* 0x000000160836d981 */ /* 0x000562000c1e1500 */
[----:B------:R-:W-:Y:S02]  /*18c0*/  IADD3 R10, P6, PT, R27, R6, RZ ;  /* 0x000000061b0a7210 */ /* 0x000fe40007fde0ff */
[----:B------:R-:W-:Y:S01]  /*18d0*/  LOP3.LUT R82, R19, 0x34, RZ, 0xfc, !PT ;  /* 0x0000003413527812 */ /* 0x000fe200078efcff */
[----:B------:R-:W-:Y:S01]  /*18e0*/  IMAD R99, R56, 0x1c, RZ ;  /* 0x0000001c38637824 */ /* 0x000fe200078e02ff */
[----:B------:R-:W-:Y:S01]  /*18f0*/  ISETP.GE.U32.AND P5, PT, R11, 0x7fffffd5, PT ;  /* 0x7fffffd50b00780c */ /* 0x000fe20003fa6070 */
[----:B-1----:R-:W1:Y:S01]  /*1900*/  LDCU UR4, c[0x0][0x3b0] ;  /* 0x00007600ff0477ac */ /* 0x002e620008000800 */
[----:B------:R-:W-:-:S02]  /*1910*/  LEA.HI.X.SX32 R11, R24, R7, 0x1, P6 ;  /* 0x00000007180b7211 */ /* 0x000fc400030f0eff */
[-C--:B----4-:R-:W-:Y:S02]  /*1920*/  IADD3 R12, P6, PT, R29, R6.reuse, RZ ;  /* 0x000000061d0c7210 */ /* 0x090fe40007fde0ff */
[--C-:B------:R-:W-:Y:S01]  /*1930*/  SHF.R.U32.HI R16, RZ, 0xa, R33.reuse ;  /* 0x0000000aff107819 */ /* 0x100fe20000011621 */
[C---:B------:R-:W-:Y:S01]  /*1940*/  IMAD R29, R56.reuse, 0x2a, RZ ;  /* 0x0000002a381d7824 */ /* 0x040fe200078e02ff */
[----:B------:R-:W-:Y:S01]  /*1950*/  LEA.HI.X.SX32 R13, R27, R7, 0x1, P6 ;  /* 0x000000071b0d7211 */ /* 0x000fe200030f0eff */
[----:B--2---:R-:W-:Y:S01]  /*1960*/  IMAD R9, R56, 0x15, RZ ;  /* 0x0000001538097824 */ /* 0x004fe200078e02ff */
[----:B------:R-:W-:Y:S01]  /*1970*/  LOP3.LUT P6, RZ, R16, 0x1, RZ, 0xc0, !PT ;  /* 0x0000000110ff7812 */ /* 0x000fe200078cc0ff */
[C---:B------:R-:W-:Y:S01]  /*1980*/  IMAD R27, R56.reuse, 0x16, RZ ;  /* 0x00000016381b7824 */ /* 0x040fe200078e02ff */
[----:B------:R-:W-:Y:S01]  /*1990*/  SHF.R.U32.HI R8, RZ, 0x9, R33 ;  /* 0x00000009ff087819 */ /* 0x000fe20000011621 */
[----:B------:R2:W5:Y:S01]  /*19a0*/  @P4 LDG.E.U16 R48, desc[UR22][R12.64] ;  /* 0x000000160c304981 */ /* 0x000562000c1e1500 */
[----:B------:R-:W-:Y:S01]  /*19b0*/  IADD3 R28, P4, PT, R29, R6, RZ ;  /* 0x000000061d1c7210 */ /* 0x000fe20007f9e0ff */
[----:B------:R-:W-:-:S02]  /*19c0*/  IMAD R26, R56, 0xb, RZ ;  /* 0x0000000b381a7824 */ /* 0x000fc400078e02ff */
[----:B------:R3:W5:Y:S01]  /*19d0*/  @!P0 LDG.E.U16 R52, desc[UR22][R10.64] ;  /* 0x000000160a348981 */ /* 0x000762000c1e1500 */
[----:B------:R-:W-:Y:S02]  /*19e0*/  LOP3.LUT P0, RZ, R8, 0x1, RZ, 0xc0, !PT ;  /* 0x0000000108ff7812 */ /* 0x000fe4000780c0ff */
[----:B------:R-:W-:Y:S02]  /*19f0*/  LEA.HI.X.SX32 R29, R9, R7, 0x1, P4 ;  /* 0x00000007091d7211 */ /* 0x000fe400020f0eff */
[----:B------:R-:W-:Y:S01]  /*1a00*/  IADD3 R8, P4, PT, R27, R6, RZ ;  /* 0x000000061b087210 */ /* 0x000fe20007f9e0ff */
[----:B--2---:R-:W-:Y:S02]  /*1a10*/  VIADD R12, R4, 0xfffffffc ;  /* 0xfffffffc040c7836 */ /* 0x004fe40000000000 */
[----:B------:R2:W5:Y:S01]  /*1a20*/  @P6 LDG.E.U16 R53, desc[UR22][R28.64] ;  /* 0x000000161c356981 */ /* 0x000562000c1e1500 */
[----:B---3--:R-:W-:Y:S01]  /*1a30*/  IMAD R11, R56, 0x2c, RZ ;  /* 0x0000002c380b7824 */ /* 0x008fe200078e02ff */
[----:B------:R-:W-:-:S02]  /*1a40*/  SHF.R.U32.HI R10, RZ, 0x8, R33 ;  /* 0x00000008ff0a7819 */ /* 0x000fc40000011621 */
[-C--:B------:R-:W-:Y:S02]  /*1a50*/  LEA.HI.X.SX32 R9, R26, R7.reuse, 0x1, P4 ;  /* 0x000000071a097211 */ /* 0x080fe400020f0eff */
[----:B------:R-:W-:Y:S02]  /*1a60*/  LOP3.LUT P4, RZ, R10, 0x1, RZ, 0xc0, !PT ;  /* 0x000000010aff7812 */ /* 0x000fe4000788c0ff */
[-C--:B------:R-:W-:Y:S01]  /*1a70*/  IADD3 R10, P6, PT, R11, R6.reuse, RZ ;  /* 0x000000060b0a7210 */ /* 0x080fe20007fde0ff */
[----:B------:R3:W5:Y:S01]  /*1a80*/  @!P5 LDG.E.U16 R59, desc[UR22][R8.64] ;  /* 0x00000016083bd981 */ /* 0x000762000c1e1500 */
[----:B------:R-:W-:Y:S01]  /*1a90*/  ISETP.GE.U32.AND P5, PT, R12, 0x7fffffdd, PT ;  /* 0x7fffffdd0c00780c */ /* 0x000fe20003fa6070 */
[C---:B------:R-:W-:Y:S01]  /*1aa0*/  IMAD R13, R56.reuse, 0x17, RZ ;  /* 0x00000017380d7824 */ /* 0x040fe200078e02ff */
[----:B------:R-:W-:Y:S01]  /*1ab0*/  LEA.HI.X.SX32 R11, R27, R7, 0x1, P6 ;  /* 0x000000071b0b7211 */ /* 0x000fe200030f0eff */
[----:B------:R-:W-:Y:S01]  /*1ac0*/  IMAD R27, R56, 0x6, RZ ;  /* 0x00000006381b7824 */ /* 0x000fe200078e02ff */
[----:B------:R-:W-:Y:S01]  /*1ad0*/  IADD3 R12, P6, PT, R31, R6, RZ ;  /* 0x000000061f0c7210 */ /* 0x000fe20007fde0ff */
[----:B------:R-:W-:-:S02]  /*1ae0*/  VIADD R16, R4, 0xfffffff9 ;  /* 0xfffffff904107836 */ /* 0x000fc40000000000 */
[C---:B--2---:R-:W-:Y:S01]  /*1af0*/  IMAD R28, R56.reuse, 0x3, RZ ;  /* 0x00000003381c7824 */ /* 0x044fe200078e02ff */
[-C--:B------:R-:W-:Y:S01]  /*1b00*/  LEA.HI.X.SX32 R13, R13, R7.reuse, 0x1, P6 ;  /* 0x000000070d0d7211 */ /* 0x080fe200030f0eff */
[----:B------:R2:W5:Y:S01]  /*1b10*/  @P0 LDG.E.U16 R55, desc[UR22][R10.64] ;  /* 0x000000160a370981 */ /* 0x000562000c1e1500 */
[----:B---3--:R-:W-:Y:S01]  /*1b20*/  IADD3 R8, P6, PT, R27, R6, RZ ;  /* 0x000000061b087210 */ /* 0x008fe20007fde0ff */
[----:B------:R-:W-:Y:S01]  /*1b30*/  IMAD R29, R56, 0xc, RZ ;  /* 0x0000000c381d7824 */ /* 0x000fe200078e02ff */
[----:B------:R-:W-:Y:S01]  /*1b40*/  ISETP.GE.U32.AND P0, PT, R16, 0x7fffffda, PT ;  /* 0x7fffffda1000780c */ /* 0x000fe20003f06070 */
[----:B------:R-:W-:Y:S01]  /*1b50*/  IMAD R31, R56, 0x18, RZ ;  /* 0x00000018381f7824 */ /* 0x000fe200078e02ff */
[----:B------:R-:W-:Y:S01]  /*1b60*/  LEA.HI.X.SX32 R9, R28, R7, 0x1, P6 ;  /* 0x000000071c097211 */ /* 0x000fe200030f0eff */
[----:B------:R-:W-:Y:S01]  /*1b70*/  VIADD R16, R4, 0xfffffff3 ;  /* 0xfffffff304107836 */ /* 0x000fe20000000000 */
[----:B------:R3:W5:Y:S01]  /*1b80*/  @P4 LDG.E.U16 R58, desc[UR22][R12.64] ;  /* 0x000000160c3a4981 */ /* 0x000762000c1e1500 */
[----:B--2---:R-:W-:-:S03]  /*1b90*/  SHF.R.U32.HI R11, RZ, 0x7, R33 ;  /* 0x00000007ff0b7819 */ /* 0x004fc60000011621 */
[----:B------:R2:W5:Y:S01]  /*1ba0*/  @!P5 LDG.E.U16 R62, desc[UR22][R8.64] ;  /* 0x00000016083ed981 */ /* 0x000562000c1e1500 */
[-C--:B------:R-:W-:Y:S02]  /*1bb0*/  IADD3 R10, P6, PT, R29, R6.reuse, RZ ;  /* 0x000000061d0a7210 */ /* 0x080fe40007fde0ff */
[----:B------:R-:W-:Y:S02]  /*1bc0*/  LOP3.LUT P5, RZ, R11, 0x1, RZ, 0xc0, !PT ;  /* 0x000000010bff7812 */ /* 0x000fe400078ac0ff */
[----:B------:R-:W-:Y:S01]  /*1bd0*/  ISETP.GE.U32.AND P4, PT, R16, 0x7fffffd4, PT ;  /* 0x7fffffd41000780c */ /* 0x000fe20003f86070 */
[----:B---3--:R-:W-:Y:S01]  /*1be0*/  VIADD R13, R4, 0xfffffff8 ;  /* 0xfffffff8040d7836 */ /* 0x008fe20000000000 */
[----:B------:R-:W-:Y:S02]  /*1bf0*/  LEA.HI.X.SX32 R11, R27, R7, 0x1, P6 ;  /* 0x000000071b0b7211 */ /* 0x000fe400030f0eff */
[----:B------:R-:W-:-:S03]  /*1c00*/  IADD3 R12, P6, PT, R31, R6, RZ ;  /* 0x000000061f0c7210 */ /* 0x000fc60007fde0ff */
[----:B------:R-:W5:Y:S01]  /*1c10*/  @!P0 LDG.E.U16 R63, desc[UR22][R10.64] ;  /* 0x000000160a3f8981 */ /* 0x000f62000c1e1500 */
[----:B------:R-:W-:Y:S01]  /*1c20*/  ISETP.GE.U32.AND P0, PT, R13, 0x7fffffd9, PT ;  /* 0x7fffffd90d00780c */ /* 0x000fe20003f06070 */
[----:B--2---:R-:W-:Y:S01]  /*1c30*/  VIADD R8, R4, 0xfffffff2 ;  /* 0xfffffff204087836 */ /* 0x004fe20000000000 */
[----:B------:R-:W-:Y:S02]  /*1c40*/  LEA.HI.X.SX32 R13, R29, R7, 0x1, P6 ;  /* 0x000000071d0d7211 */ /* 0x000fe400030f0eff */
[----:B------:R-:W-:-:S03]  /*1c50*/  IADD3 R72, P6, PT, R73, R6, RZ ;  /* 0x0000000649487210 */ /* 0x000fc60007fde0ff */
[----:B------:R-:W5:Y:S01]  /*1c60*/  @!P4 LDG.E.U16 R61, desc[UR22][R12.64] ;  /* 0x000000160c3dc981 */ /* 0x000f62000c1e1500 */
[-C--:B------:R-:W-:Y:S01]  /*1c70*/  LEA.HI.X.SX32 R73, R31, R7.reuse, 0x1, P6 ;  /* 0x000000071f497211 */ /* 0x080fe200030f0eff */
[----:B------:R-:W-:Y:S01]  /*1c80*/  IMAD R31, R56, 0x7, RZ ;  /* 0x00000007381f7824 */ /* 0x000fe200078e02ff */
[----:B------:R-:W-:Y:S02]  /*1c90*/  ISETP.GE.U32.AND P6, PT, R8, 0x7fffffd3, PT ;  /* 0x7fffffd30800780c */ /* 0x000fe40003fc6070 */
[-C--:B------:R-:W-:Y:S01]  /*1ca0*/  IADD3 R8, P4, PT, R30, R6.reuse, RZ ;  /* 0x000000061e087210 */ /* 0x080fe20007f9e0ff */
[----:B------:R2:W5:Y:S03]  /*1cb0*/  @P5 LDG.E.U16 R60, desc[UR22][R72.64] ;  /* 0x00000016483c5981 */ /* 0x000566000c1e1500 */
[----:B------:R-:W-:Y:S02]  /*1cc0*/  LEA.HI.X.SX32 R9, R31, R7, 0x1, P4 ;  /* 0x000000071f097211 */ /* 0x000fe400020f0eff */
[----:B------:R-:W-:-:S03]  /*1cd0*/  IADD3 R68, P5, PT, R67, R6, RZ ;  /* 0x0000000643447210 */ /* 0x000fc60007fbe0ff */
[----:B------:R3:W5:Y:S01]  /*1ce0*/  @!P0 LDG.E.U16 R66, desc[UR22][R8.64] ;  /* 0x0000001608428981 */ /* 0x000762000c1e1500 */
[----:B------:R-:W-:Y:S02]  /*1cf0*/  ISETP.GT.U32.AND P0, PT, R14, R65, PT ;  /* 0x000000410e00720c */ /* 0x000fe40003f04070 */
[----:B------:R-:W-:Y:S01]  /*1d00*/  LEA.HI.X.SX32 R69, R32, R7, 0x1, P5 ;  /* 0x0000000720457211 */ /* 0x000fe200028f0eff */
[----:B--2---:R-:W-:-:S04]  /*1d10*/  IMAD R73, R56, 0x1b, RZ ;  /* 0x0000001b38497824 */ /* 0x004fc800078e02ff */
[----:B------:R2:W5:Y:S01]  /*1d20*/  @!P6 LDG.E.U16 R64, desc[UR22][R68.64] ;  /* 0x000000164440e981 */ /* 0x000562000c1e1500 */
[----:B------:R-:W-:-:S05]  /*1d30*/  ISETP.GT.U32.AND P6, PT, R14, R17, PT ;  /* 0x000000110e00720c */ /* 0x000fca0003fc4070 */
[----:B------:R-:W-:Y:S01]  /*1d40*/  @!P0 IMAD.IADD R65, R65, 0x1, -R14 ;  /* 0x0000000141418824 */ /* 0x000fe200078e0a0e */
[----:B---3--:R-:W-:Y:S01]  /*1d50*/  IADD3 R8, P0, PT, R77, R6, RZ ;  /* 0x000000064d087210 */ /* 0x008fe20007f1e0ff */
[----:B------:R-:W-:-:S03]  /*1d60*/  VIADD R10, R4, 0xffffffff ;  /* 0xffffffff040a7836 */ /* 0x000fc60000000000 */
[----:B------:R-:W-:Y:S02]  /*1d70*/  LEA.HI.X.SX32 R9, R73, R7, 0x1, P0 ;  /* 0x0000000749097211 */ /* 0x000fe400000f0eff */
[----:B------:R-:W-:Y:S01]  /*1d80*/  ISETP.GT.U32.AND P0, PT, R14, R51, PT ;  /* 0x000000330e00720c */ /* 0x000fe20003f04070 */
[----:B------:R-:W-:Y:S02]  /*1d90*/  IMAD R13, R56, 0x32, RZ ;  /* 0x00000032380d7824 */ /* 0x000fe400078e02ff */
[----:B------:R-:W-:Y:S01]  /*1da0*/  @!P6 IMAD.IADD R17, R17, 0x1, -R14 ;  /* 0x000000011111e824 */ /* 0x000fe200078e0a0e */
[----:B------:R-:W-:Y:S01]  /*1db0*/  ISETP.GE.U32.AND P4, PT, R10, 0x7fffffe0, PT ;  /* 0x7fffffe00a00780c */ /* 0x000fe20003f86070 */
[----:B------:R-:W-:Y:S01]  /*1dc0*/  IMAD R11, R56, 0x19, RZ ;  /* 0x00000019380b7824 */ /* 0x000fe200078e02ff */
[----:B------:R-:W-:Y:S02]  /*1dd0*/  IADD3 R10, P5, PT, R13, R6, RZ ;  /* 0x000000060d0a7210 */ /* 0x000fe40007fbe0ff */
[----:B------:R-:W-:-:S02]  /*1de0*/  ISETP.GT.U32.AND P6, PT, R14, R17, PT ;  /* 0x000000110e00720c */ /* 0x000fc40003fc4070 */
[----:B------:R-:W-:Y:S02]  /*1df0*/  LOP3.LUT R72, R19, 0xc, RZ, 0xfc, !PT ;  /* 0x0000000c13487812 */ /* 0x000fe400078efcff */
[----:B------:R-:W-:Y:S01]  /*1e00*/  LEA.HI.X.SX32 R11, R11, R7, 0x1, P5 ;  /* 0x000000070b0b7211 */ /* 0x000fe200028f0eff */
[----:B------:R-:W-:Y:S01]  /*1e10*/  @!P0 IMAD.IADD R51, R51, 0x1, -R14 ;  /* 0x0000000133338824 */ /* 0x000fe200078e0a0e */
[----:B------:R-:W-:Y:S02]  /*1e20*/  IADD3 R12, P5, PT, R75, R6, RZ ;  /* 0x000000064b0c7210 */ /* 0x000fe40007fbe0ff */
[----:B------:R-:W-:Y:S02]  /*1e30*/  IABS R16, R70 ;  /* 0x0000004600107213 */ /* 0x000fe40000000000 */
[----:B--2---:R-:W-:Y:S02]  /*1e40*/  IABS R69, R72 ;  /* 0x0000004800457213 */ /* 0x004fe40000000000 */
[----:B------:R-:W-:-:S02]  /*1e50*/  PRMT R68, RZ, 0x7610, R68 ;  /* 0x00007610ff447816 */ /* 0x000fc40000000044 */
[----:B------:R-:W-:Y:S01]  /*1e60*/  LEA.HI.X.SX32 R13, R67, R7, 0x1, P5 ;  /* 0x00000007430d7211 */ /* 0x000fe200028f0eff */
[----:B------:R-:W-:Y:S01]  /*1e70*/  IMAD.MOV.U32 R73, RZ, RZ, R16 ;  /* 0x000000ffff497224 */ /* 0x000fe200078e0010 */
[----:B------:R-:W-:Y:S01]  /*1e80*/  ISETP.GT.U32.AND P5, PT, R14, R65, PT ;  /* 0x000000410e00720c */ /* 0x000fe20003fa4070 */
[----:B------:R-:W-:Y:S01]  /*1e90*/  IMAD.HI.U32 R18, R34, R69, RZ ;  /* 0x0000004522127227 */ /* 0x000fe200078e00ff */
[----:B------:R-:W-:Y:S01]  /*1ea0*/  ISETP.GT.U32.AND P0, PT, R14, R51, PT ;  /* 0x000000330e00720c */ /* 0x000fe20003f04070 */
[----:B------:R2:W5:Y:S01]  /*1eb0*/  @!P4 LDG.E.U16 R68, desc[UR22][R6.64] ;  /* 0x000000160644c981 */ /* 0x000562000c1e1500 */
[----:B------:R-:W-:Y:S01]  /*1ec0*/  ISETP.GE.AND P4, PT, R50, RZ, PT ;  /* 0x000000ff3200720c */ /* 0x000fe20003f86270 */
[----:B------:R-:W-:Y:S02]  /*1ed0*/  @!P6 IMAD.IADD R17, R17, 0x1, -R14 ;  /* 0x000000011111e824 */ /* 0x000fe400078e0a0e */
[----:B------:R-:W-:-:S04]  /*1ee0*/  IMAD.HI.U32 R16, R34, R73, RZ ;  /* 0x0000004922107227 */ /* 0x000fc800078e00ff */
[----:B------:R-:W-:Y:S02]  /*1ef0*/  IMAD.MOV R18, RZ, RZ, -R18 ;  /* 0x000000ffff127224 */ /* 0x000fe400078e0a12 */
[----:B------:R-:W-:Y:S02]  /*1f00*/  IMAD.MOV.U32 R67, RZ, RZ, R17 ;  /* 0x000000ffff437224 */ /* 0x000fe400078e0011 */
[----:B------:R-:W-:Y:S02]  /*1f10*/  IMAD.MOV R16, RZ, RZ, -R16 ;  /* 0x000000ffff107224 */ /* 0x000fe400078e0a10 */
[C---:B------:R-:W-:Y:S02]  /*1f20*/  IMAD R17, R14.reuse, R18, R69 ;  /* 0x000000120e117224 */ /* 0x040fe400078e0245 */
[----:B------:R-:W-:Y:S02]  /*1f30*/  @!P5 IMAD.IADD R65, R65, 0x1, -R14 ;  /* 0x000000014141d824 */ /* 0x000fe400078e0a0e */
[----:B------:R-:W-:-:S02]  /*1f40*/  IMAD R73, R14, R16, R73 ;  /* 0x000000100e497224 */ /* 0x000fc400078e0249 */
[----:B------:R-:W-:Y:S01]  /*1f50*/  @!P0 IMAD.IADD R51, R51, 0x1, -R14 ;  /* 0x0000000133338824 */ /* 0x000fe200078e0a0e */
[C---:B------:R-:W-:Y:S01]  /*1f60*/  ISETP.GT.U32.AND P0, PT, R14.reuse, R17, PT ;  /* 0x000000110e00720c */ /* 0x040fe20003f04070 */
[----:B------:R-:W-:Y:S01]  /*1f70*/  @!P4 IMAD.MOV R65, RZ, RZ, -R65 ;  /* 0x000000ffff41c224 */ /* 0x000fe200078e0a41 */
[C---:B------:R-:W-:Y:S02]  /*1f80*/  ISETP.GE.AND P5, PT, R19.reuse, RZ, PT ;  /* 0x000000ff1300720c */ /* 0x040fe40003fa6270 */
[----:B------:R-:W-:Y:S02]  /*1f90*/  ISETP.GT.U32.AND P4, PT, R14, R73, PT ;  /* 0x000000490e00720c */ /* 0x000fe40003f84070 */
[----:B------:R-:W-:Y:S02]  /*1fa0*/  LOP3.LUT R50, R19, 0x10, RZ, 0xfc, !PT ;  /* 0x0000001013327812 */ /* 0x000fe400078efcff */
[----:B------:R-:W-:Y:S02]  /*1fb0*/  ISETP.GE.AND P6, PT, R42, RZ, PT ;  /* 0x000000ff2a00720c */ /* 0x000fe40003fc6270 */
[----:B------:R-:W-:-:S03]  /*1fc0*/  IABS R75, R50 ;  /* 0x00000032004b7213 */ /* 0x000fc60000000000 */
[--C-:B------:R-:W-:Y:S02]  /*1fd0*/  @!P0 IMAD.IADD R17, R17, 0x1, -R14.reuse ;  /* 0x0000000111118824 */ /* 0x100fe400078e0a0e */
[----:B------:R-:W-:Y:S01]  /*1fe0*/  @!P5 IMAD.MOV R67, RZ, RZ, -R67 ;  /* 0x000000ffff43d224 */ /* 0x000fe200078e0a43 */
[----:B------:R-:W-:Y:S01]  /*1ff0*/  ISETP.GE.AND P5, PT, R70, RZ, PT ;  /* 0x000000ff4600720c */ /* 0x000fe20003fa6270 */
[----:B------:R-:W-:Y:S01]  /*2000*/  @!P4 IMAD.IADD R73, R73, 0x1, -R14 ;  /* 0x000000014949c824 */ /* 0x000fe200078e0a0e */
[----:B------:R-:W-:Y:S01]  /*2010*/  LOP3.LUT R70, R19, 0x14, RZ, 0xfc, !PT ;  /* 0x0000001413467812 */ /* 0x000fe200078efcff */
[----:B------:R-:W-:Y:S01]  /*2020*/  IMAD.HI.U32 R16, R34, R75, RZ ;  /* 0x0000004b22107227 */ /* 0x000fe200078e00ff */
[C---:B------:R-:W-:Y:S02]  /*2030*/  ISETP.GT.U32.AND P0, PT, R14.reuse, R17, PT ;  /* 0x000000110e00720c */ /* 0x040fe40003f04070 */
[----:B------:R-:W-:Y:S01]  /*2040*/  IABS R79, R70 ;  /* 0x00000046004f7213 */ /* 0x000fe20000000000 */
[----:B------:R-:W-:Y:S01]  /*2050*/  IMAD.MOV.U32 R69, RZ, RZ, R51 ;  /* 0x000000ffff457224 */ /* 0x000fe200078e0033 */
[----:B------:R-:W-:Y:S01]  /*2060*/  ISETP.GT.U32.AND P4, PT, R14, R73, PT ;  /* 0x000000490e00720c */ /* 0x000fe20003f84070 */
[----:B------:R-:W-:Y:S01]  /*2070*/  IMAD.MOV R51, RZ, RZ, -R16 ;  /* 0x000000ffff337224 */ /* 0x000fe200078e0a10 */
[----:B------:R-:W-:Y:S01]  /*2080*/  IABS R81, R74 ;  /* 0x0000004a00517213 */ /* 0x000fe20000000000 */
[----:B------:R-:W-:-:S04]  /*2090*/  IMAD.HI.U32 R18, R34, R79, RZ ;  /* 0x0000004f22127227 */ /* 0x000fc800078e00ff */
[----:B------:R-:W-:Y:S02]  /*20a0*/  IMAD R51, R14, R51, R75 ;  /* 0x000000330e337224 */ /* 0x000fe400078e024b */
[----:B------:R-:W-:Y:S01]  /*20b0*/  @!P6 IMAD.MOV R69, RZ, RZ, -R69 ;  /* 0x000000ffff45e224 */ /* 0x000fe200078e0a45 */
[----:B------:R-:W-:Y:S01]  /*20c0*/  ISETP.GE.AND P6, PT, R72, RZ, PT ;  /* 0x000000ff4800720c */ /* 0x000fe20003fc6270 */
[----:B------:R-:W-:-:S04]  /*20d0*/  IMAD.HI.U32 R42, R34, R81, RZ ;  /* 0x00000051222a7227 */ /* 0x000fc800078e00ff */
[----:B------:R-:W-:Y:S02]  /*20e0*/  IMAD.MOV R18, RZ, RZ, -R18 ;  /* 0x000000ffff127224 */ /* 0x000fe400078e0a12 */
[--C-:B------:R-:W-:Y:S01]  /*20f0*/  @!P0 IMAD.IADD R17, R17, 0x1, -R14.reuse ;  /* 0x0000000111118824 */ /* 0x100fe200078e0a0e */
[C---:B------:R-:W-:Y:S01]  /*2100*/  ISETP.GT.U32.AND P0, PT, R14.reuse, R51, PT ;  /* 0x000000330e00720c */ /* 0x040fe20003f04070 */
[----:B------:R-:W-:Y:S02]  /*2110*/  @!P4 IMAD.IADD R73, R73, 0x1, -R14 ;  /* 0x000000014949c824 */ /* 0x000fe400078e0a0e */
[----:B------:R-:W-:Y:S02]  /*2120*/  IMAD R79, R14, R18, R79 ;  /* 0x000000120e4f7224 */ /* 0x000fe400078e024f */
[----:B------:R-:W-:Y:S02]  /*2130*/  IMAD.MOV R42, RZ, RZ, -R42 ;  /* 0x000000ffff2a7224 */ /* 0x000fe400078e0a2a */
[----:B------:R-:W-:-:S02]  /*2140*/  IMAD.MOV.U32 R75, RZ, RZ, R17 ;  /* 0x000000ffff4b7224 */ /* 0x000fc400078e0011 */
[C---:B------:R-:W-:Y:S02]  /*2150*/  IMAD R81, R14.reuse, R42, R81 ;  /* 0x0000002a0e517224 */ /* 0x040fe400078e0251 */
[----:B------:R-:W-:Y:S01]  /*2160*/  @!P5 IMAD.MOV R73, RZ, RZ, -R73 ;  /* 0x000000ffff49d224 */ /* 0x000fe200078e0a49 */
[C---:B------:R-:W-:Y:S01]  /*2170*/  ISETP.GT.U32.AND P5, PT, R14.reuse, R79, PT ;  /* 0x0000004f0e00720c */ /* 0x040fe20003fa4070 */
[----:B------:R-:W-:Y:S01]  /*2180*/  @!P6 IMAD.MOV R75, RZ, RZ, -R75 ;  /* 0x000000ffff4be224 */ /* 0x000fe200078e0a4b */
[----:B------:R-:W-:Y:S01]  /*2190*/  IABS R83, R76 ;  /* 0x0000004c00537213 */ /* 0x000fe20000000000 */
[----:B------:R-:W-:Y:S01]  /*21a0*/  @!P0 IMAD.IADD R51, R51, 0x1, -R14 ;  /* 0x0000000133338824 */ /* 0x000fe200078e0a0e */
[----:B------:R-:W-:Y:S02]  /*21b0*/  ISETP.GT.U32.AND P6, PT, R14, R81, PT ;  /* 0x000000510e00720c */ /* 0x000fe40003fc4070 */
[----:B------:R-:W-:Y:S01]  /*21c0*/  ISETP.GE.AND P4, PT, R50, RZ, PT ;  /* 0x000000ff3200720c */ /* 0x000fe20003f86270 */
[----:B------:R-:W-:Y:S01]  /*21d0*/  IMAD.HI.U32 R16, R34, R83, RZ ;  /* 0x0000005322107227 */ /* 0x000fe200078e00ff */
[----:B------:R-:W-:-:S02]  /*21e0*/  LOP3.LUT R50, R19, 0x24, RZ, 0xfc, !PT ;  /* 0x0000002413327812 */ /* 0x000fc400078efcff */
[C---:B------:R-:W-:Y:S01]  /*21f0*/  ISETP.GT.U32.AND P0, PT, R14.reuse, R51, PT ;  /* 0x000000330e00720c */ /* 0x040fe20003f04070 */
[----:B------:R-:W-:Y:S01]  /*2200*/  IMAD.MOV R16, RZ, RZ, -R16 ;  /* 0x000000ffff107224 */ /* 0x000fe200078e0a10 */
[----:B------:R-:W-:Y:S01]  /*2210*/  IABS R85, R50 ;  /* 0x0000003200557213 */ /* 0x000fe20000000000 */
[----:B------:R-:W-:Y:S02]  /*2220*/  @!P5 IMAD.IADD R79, R79, 0x1, -R14 ;  /* 0x000000014f4fd824 */ /* 0x000fe400078e0a0e */
[----:B------:R-:W-:Y:S01]  /*2230*/  IMAD R83, R14, R16, R83 ;  /* 0x000000100e537224 */ /* 0x000fe200078e0253 */
[----:B------:R-:W-:Y:S01]  /*2240*/  IADD3 R16, P5, PT, R87, R6, RZ ;  /* 0x0000000657107210 */ /* 0x000fe20007fbe0ff */
[----:B------:R-:W-:Y:S02]  /*2250*/  IMAD R77, R56, 0x1d, RZ ;  /* 0x0000001d384d7824 */ /* 0x000fe400078e02ff */
[----:B------:R-:W-:-:S04]  /*2260*/  IMAD.HI.U32 R17, R34, R85, RZ ;  /* 0x0000005522117227 */ /* 0x000fc800078e00ff */
[--C-:B------:R-:W-:Y:S01]  /*2270*/  @!P6 IMAD.IADD R81, R81, 0x1, -R14.reuse ;  /* 0x000000015151e824 */ /* 0x100fe200078e0a0e */
[C---:B------:R-:W-:Y:S01]  /*2280*/  ISETP.GT.U32.AND P6, PT, R14.reuse, R79, PT ;  /* 0x0000004f0e00720c */ /* 0x040fe20003fc4070 */
[----:B------:R-:W-:Y:S01]  /*2290*/  IMAD.MOV R18, RZ, RZ, -R17 ;  /* 0x000000ffff127224 */ /* 0x000fe200078e0a11 */
[----:B------:R-:W-:Y:S01]  /*22a0*/  LEA.HI.X.SX32 R17, R77, R7, 0x1, P5 ;  /* 0x000000074d117211 */ /* 0x000fe200028f0eff */
[----:B------:R-:W-:Y:S01]  /*22b0*/  @!P0 IMAD.IADD R51, R51, 0x1, -R14 ;  /* 0x0000000133338824 */ /* 0x000fe200078e0a0e */
[C---:B------:R-:W-:Y:S02]  /*22c0*/  ISETP.GT.U32.AND P5, PT, R14.reuse, R81, PT ;  /* 0x000000510e00720c */ /* 0x040fe40003fa4070 */
[----:B------:R-:W-:Y:S01]  /*22d0*/  IABS R42, R78 ;  /* 0x0000004e002a7213 */ /* 0x000fe20000000000 */
[C---:B------:R-:W-:Y:S01]  /*22e0*/  IMAD R85, R14.reuse, R18, R85 ;  /* 0x000000120e557224 */ /* 0x040fe200078e0255 */
[----:B------:R-:W-:Y:S01]  /*22f0*/  ISETP.GT.U32.AND P0, PT, R14, R83, PT ;  /* 0x000000530e00720c */ /* 0x000fe20003f04070 */
[----:B------:R-:W-:-:S02]  /*2300*/  IMAD.MOV.U32 R77, RZ, RZ, R51 ;  /* 0x000000ffff4d7224 */ /* 0x000fc400078e0033 */
[----:B------:R-:W-:Y:S01]  /*2310*/  IMAD.MOV.U32 R87, RZ, RZ, R42 ;  /* 0x000000ffff577224 */ /* 0x000fe200078e002a */
[----:B------:R-:W-:Y:S01]  /*2320*/  IABS R89, R80 ;  /* 0x0000005000597213 */ /* 0x000fe20000000000 */
[----:B------:R-:W-:Y:S01]  /*2330*/  @!P4 IMAD.MOV R77, RZ, RZ, -R77 ;  /* 0x000000ffff4dc224 */ /* 0x000fe200078e0a4d */
[----:B------:R-:W-:Y:S01]  /*2340*/  ISETP.GT.U32.AND P4, PT, R14, R85, PT ;  /* 0x000000550e00720c */ /* 0x000fe20003f84070 */
[----:B------:R-:W-:Y:S01]  /*2350*/  @!P6 IMAD.IADD R79, R79, 0x1, -R14 ;  /* 0x000000014f4fe824 */ /* 0x000fe200078e0a0e */
[----:B------:R-:W-:Y:S01]  /*2360*/  ISETP.GE.AND P6, PT, R70, RZ, PT ;  /* 0x000000ff4600720c */ /* 0x000fe20003fc6270 */
[----:B------:R-:W-:-:S04]  /*2370*/  IMAD.HI.U32 R18, R34, R87, RZ ;  /* 0x0000005722127227 */ /* 0x000fc800078e00ff */
[----:B------:R-:W-:Y:S01]  /*2380*/  @!P5 IMAD.IADD R81, R81, 0x1, -R14 ;  /* 0x000000015151d824 */ /* 0x000fe200078e0a0e */
[----:B------:R-:W-:Y:S01]  /*2390*/  ISETP.GE.AND P5, PT, R74, RZ, PT ;  /* 0x000000ff4a00720c */ /* 0x000fe20003fa6270 */
[----:B------:R-:W-:-:S04]  /*23a0*/  IMAD.HI.U32 R42, R34, R89, RZ ;  /* 0x00000059222a7227 */ /* 0x000fc800078e00ff */
[----:B------:R-:W-:Y:S02]  /*23b0*/  IMAD.MOV R18, RZ, RZ, -R18 ;  /* 0x000000ffff127224 */ /* 0x000fe400078e0a12 */
[----:B------:R-:W-:Y:S02]  /*23c0*/  @!P0 IMAD.IADD R83, R83, 0x1, -R14 ;  /* 0x0000000153538824 */ /* 0x000fe400078e0a0e */
[----:B------:R-:W-:Y:S02]  /*23d0*/  IMAD.MOV R42, RZ, RZ, -R42 ;  /* 0x000000ffff2a7224 */ /* 0x000fe400078e0a2a */
[C---:B------:R-:W-:Y:S01]  /*23e0*/  IMAD R51, R14.reuse, R18, R87 ;  /* 0x000000120e337224 */ /* 0x040fe200078e0257 */
[C---:B------:R-:W-:Y:S01]  /*23f0*/  ISETP.GT.U32.AND P0, PT, R14.reuse, R83, PT ;  /* 0x000000530e00720c */ /* 0x040fe20003f04070 */
[----:B------:R-:W-:Y:S02]  /*2400*/  IMAD R89, R14, R42, R89 ;  /* 0x0000002a0e597224 */ /* 0x000fe400078e0259 */
[----:B------:R-:W-:-:S02]  /*2410*/  @!P4 IMAD.IADD R85, R85, 0x1, -R14 ;  /* 0x000000015555c824 */ /* 0x000fc400078e0a0e */
[----:B------:R-:W-:Y:S01]  /*2420*/  @!P6 IMAD.MOV R79, RZ, RZ, -R79 ;  /* 0x000000ffff4fe224 */ /* 0x000fe200078e0a4f */
[C---:B------:R-:W-:Y:S02]  /*2430*/  ISETP.GT.U32.AND P6, PT, R14.reuse, R51, PT ;  /* 0x000000330e00720c */ /* 0x040fe40003fc4070 */
[----:B------:R-:W-:Y:S01]  /*2440*/  LOP3.LUT R74, R19, 0x30, RZ, 0xfc, !PT ;  /* 0x00000030134a7812 */ /* 0x000fe200078efcff */
[----:B------:R-:W-:Y:S01]  /*2450*/  @!P5 IMAD.MOV R81, RZ, RZ, -R81 ;  /* 0x000000ffff51d224 */ /* 0x000fe200078e0a51 */
[C---:B------:R-:W-:Y:S02]  /*2460*/  ISETP.GT.U32.AND P4, PT, R14.reuse, R85, PT ;  /* 0x000000550e00720c */ /* 0x040fe40003f84070 */
[----:B------:R-:W-:Y:S02]  /*2470*/  ISETP.GT.U32.AND P5, PT, R14, R89, PT ;  /* 0x000000590e00720c */ /* 0x000fe40003fa4070 */
[----:B------:R-:W-:Y:S01]  /*2480*/  IABS R91, R74 ;  /* 0x0000004a005b7213 */ /* 0x000fe20000000000 */
[----:B------:R-:W-:Y:S01]  /*2490*/  @!P0 IMAD.IADD R83, R83, 0x1, -R14 ;  /* 0x0000000153538824 */ /* 0x000fe200078e0a0e */
[----:B------:R-:W-:-:S03]  /*24a0*/  ISETP.GE.AND P0, PT, R76, RZ, PT ;  /* 0x000000ff4c00720c */ /* 0x000fc60003f06270 */
[----:B------:R-:W-:Y:S01]  /*24b0*/  IMAD.HI.U32 R18, R34, R91, RZ ;  /* 0x0000005b22127227 */ /* 0x000fe200078e00ff */
[----:B------:R-:W-:-:S03]  /*24c0*/  IABS R93, R82 ;  /* 0x00000052005d7213 */ /* 0x000fc60000000000 */
[----:B------:R-:W-:Y:S02]  /*24d0*/  @!P6 IMAD.IADD R51, R51, 0x1, -R14 ;  /* 0x000000013333e824 */ /* 0x000fe400078e0a0e */
[----:B------:R-:W-:Y:S02]  /*24e0*/  IMAD.MOV R18, RZ, RZ, -R18 ;  /* 0x000000ffff127224 */ /* 0x000fe400078e0a12 */
[----:B------:R-:W-:Y:S02]  /*24f0*/  IMAD R87, R56, 0x3c, RZ ;  /* 0x0000003c38577824 */ /* 0x000fe400078e02ff */
[--C-:B------:R-:W-:Y:S01]  /*2500*/  @!P4 IMAD.IADD R85, R85, 0x1, -R14.reuse ;  /* 0x000000015555c824 */ /* 0x100fe200078e0a0e */
[----:B------:R-:W-:Y:S01]  /*2510*/  ISETP.GE.AND P4, PT, R50, RZ, PT ;  /* 0x000000ff3200720c */ /* 0x000fe20003f86270 */
[----:B------:R-:W-:Y:S01]  /*2520*/  @!P5 IMAD.IADD R89, R89, 0x1, -R14 ;  /* 0x000000015959d824 */ /* 0x000fe200078e0a0e */
[C---:B------:R-:W-:Y:S01]  /*2530*/  ISETP.GT.U32.AND P5, PT, R14.reuse, R51, PT ;  /* 0x000000330e00720c */ /* 0x040fe20003fa4070 */
[----:B------:R-:W-:Y:S01]  /*2540*/  IMAD R91, R14, R18, R91 ;  /* 0x000000120e5b7224 */ /* 0x000fe200078e025b */
[----:B------:R-:W-:Y:S01]  /*2550*/  IADD3 R18, P6, PT, R87, R6, RZ ;  /* 0x0000000657127210 */ /* 0x000fe20007fde0ff */
[----:B------:R-:W-:Y:S01]  /*2560*/  IMAD.HI.U32 R42, R34, R93, RZ ;  /* 0x0000005d222a7227 */ /* 0x000fe200078e00ff */
[----:B------:R-:W-:-:S02]  /*2570*/  LOP3.LUT R70, R19, 0x38, RZ, 0xfc, !PT ;  /* 0x0000003813467812 */ /* 0x000fc400078efcff */
[----:B------:R-:W-:Y:S01]  /*2580*/  LEA.HI.X.SX32 R19, R43, R7, 0x1, P6 ;  /* 0x000000072b137211 */ /* 0x000fe200030f0eff */
[----:B------:R-:W-:Y:S01]  /*2590*/  IMAD.MOV R42, RZ, RZ, -R42 ;  /* 0x000000ffff2a7224 */ /* 0x000fe200078e0a2a */
[C---:B------:R-:W-:Y:S01]  /*25a0*/  ISETP.GT.U32.AND P6, PT, R14.reuse, R89, PT ;  /* 0x000000590e00720c */ /* 0x040fe20003fc4070 */
[----:B------:R-:W-:Y:S01]  /*25b0*/  @!P0 IMAD.MOV R83, RZ, RZ, -R83 ;  /* 0x000000ffff538224 */ /* 0x000fe200078e0a53 */
[C---:B------:R-:W-:Y:S01]  /*25c0*/  ISETP.GT.U32.AND P0, PT, R14.reuse, R91, PT ;  /* 0x0000005b0e00720c */ /* 0x040fe20003f04070 */
[----:B------:R-:W-:Y:S01]  /*25d0*/  IMAD R93, R14, R42, R93 ;  /* 0x0000002a0e5d7224 */ /* 0x000fe200078e025d */
[----:B------:R-:W-:Y:S01]  /*25e0*/  IABS R95, R70 ;  /* 0x00000046005f7213 */ /* 0x000fe20000000000 */
[----:B------:R-:W-:Y:S02]  /*25f0*/  VIADD R72, R37, 0x3c ;  /* 0x0000003c25487836 */ /* 0x000fe40000000000 */
[----:B------:R-:W-:Y:S01]  /*2600*/  @!P4 IMAD.MOV R85, RZ, RZ, -R85 ;  /* 0x000000ffff55c224 */ /* 0x000fe200078e0a55 */
[----:B------:R-:W-:Y:S01]  /*2610*/  ISETP.GE.AND P4, PT, R78, RZ, PT ;  /* 0x000000ff4e00720c */ /* 0x000fe20003f86270 */
[----:B------:R-:W-:Y:S01]  /*2620*/  @!P5 IMAD.IADD R51, R51, 0x1, -R14 ;  /* 0x000000013333d824 */ /* 0x000fe200078e0a0e */
[----:B------:R-:W-:Y:S01]  /*2630*/  ISETP.GT.U32.AND P5, PT, R14, R93, PT ;  /* 0x0000005d0e00720c */ /* 0x000fe20003fa4070 */
[----:B------:R-:W-:Y:S01]  /*2640*/  IMAD.HI.U32 R42, R34, R95, RZ ;  /* 0x0000005f222a7227 */ /* 0x000fe200078e00ff */
[----:B------:R-:W-:-:S03]  /*2650*/  IABS R97, R72 ;  /* 0x0000004800617213 */ /* 0x000fc60000000000 */
[----:B------:R-:W-:Y:S02]  /*2660*/  IMAD R87, R56, 0x3e, RZ ;  /* 0x0000003e38577824 */ /* 0x000fe400078e02ff */
[----:B------:R-:W-:Y:S01]  /*2670*/  @!P6 IMAD.IADD R89, R89, 0x1, -R14 ;  /* 0x000000015959e824 */ /* 0x000fe200078e0a0e */
[----:B------:R-:W-:Y:S01]  /*2680*/  ISETP.GE.AND P6, PT, R80, RZ, PT ;  /* 0x000000ff5000720c */ /* 0x000fe20003fc6270 */
[----:B------:R-:W-:Y:S02]  /*2690*/  IMAD.MOV R50, RZ, RZ, -R42 ;  /* 0x000000ffff327224 */ /* 0x000fe400078e0a2a */
[----:B------:R-:W-:-:S04]  /*26a0*/  IMAD.HI.U32 R34, R34, R97, RZ ;  /* 0x0000006122227227 */ /* 0x000fc800078e00ff */
[----:B------:R-:W-:Y:S01]  /*26b0*/  @!P0 IMAD.IADD R91, R91, 0x1, -R14 ;  /* 0x000000015b5b8824 */ /* 0x000fe200078e0a0e */
[----:B------:R-:W-:Y:S01]  /*26c0*/  IADD3 R42, P0, PT, R87, R6, RZ ;  /* 0x00000006572a7210 */ /* 0x000fe20007f1e0ff */
[----:B------:R-:W-:Y:S02]  /*26d0*/  IMAD R95, R14, R50, R95 ;  /* 0x000000320e5f7224 */ /* 0x000fe400078e025f */
[----:B------:R-:W-:Y:S02]  /*26e0*/  IMAD.MOV.U32 R87, RZ, RZ, R51 ;  /* 0x000000ffff577224 */ /* 0x000fe400078e0033 */
[----:B------:R-:W-:Y:S02]  /*26f0*/  IMAD.MOV R34, RZ, RZ, -R34 ;  /* 0x000000ffff227224 */ /* 0x000fe400078e0a22 */
[----:B------:R-:W-:Y:S02]  /*2700*/  IMAD R43, R56, 0x1f, RZ ;  /* 0x0000001f382b7824 */ /* 0x000fe400078e02ff */
[----:B------:R-:W-:Y:S01]  /*2710*/  @!P5 IMAD.IADD R93, R93, 0x1, -R14 ;  /* 0x000000015d5dd824 */ /* 0x000fe200078e0a0e */
[C---:B------:R-:W-:Y:S01]  /*2720*/  ISETP.GT.U32.AND P5, PT, R14.reuse, R91, PT ;  /* 0x0000005b0e00720c */ /* 0x040fe20003fa4070 */
[----:B------:R-:W-:Y:S01]  /*2730*/  @!P4 IMAD.MOV R87, RZ, RZ, -R87 ;  /* 0x000000ffff57c224 */ /* 0x000fe200078e0a57 */
[C---:B------:R-:W-:Y:S01]  /*2740*/  ISETP.GT.U32.AND P4, PT, R14.reuse, R95, PT ;  /* 0x0000005f0e00720c */ /* 0x040fe20003f84070 */
[C---:B------:R-:W-:Y:S01]  /*2750*/  IMAD R97, R14.reuse, R34, R97 ;  /* 0x000000220e617224 */ /* 0x040fe200078e0261 */
[----:B------:R-:W-:Y:S01]  /*2760*/  LEA.HI.X.SX32 R43, R43, R7, 0x1, P0 ;  /* 0x000000072b2b7211 */ /* 0x000fe200000f0eff */
[----:B------:R-:W-:Y:S01]  /*2770*/  @!P6 IMAD.MOV R89, RZ, RZ, -R89 ;  /* 0x000000ffff59e224 */ /* 0x000fe200078e0a59 */
[----:B------:R-:W-:-:S02]  /*2780*/  ISETP.GT.U32.AND P0, PT, R14, R93, PT ;  /* 0x0000005d0e00720c */ /* 0x000fc40003f04070 */
[----:B------:R-:W-:Y:S01]  /*2790*/  ISETP.GT.U32.AND P6, PT, R14, R97, PT ;  /* 0x000000610e00720c */ /* 0x000fe20003fc4070 */
[----:B------:R-:W-:-:S04]  /*27a0*/  IMAD R51, R56, 0x38, RZ ;  /* 0x0000003838337824 */ /* 0x000fc800078e02ff */
[--C-:B------:R-:W-:Y:S01]  /*27b0*/  @!P5 IMAD.IADD R91, R91, 0x1, -R14.reuse ;  /* 0x000000015b5bd824 */ /* 0x100fe200078e0a0e */
[----:B------:R-:W-:Y:S01]  /*27c0*/  ISETP.GE.AND P5, PT, R74, RZ, PT ;  /* 0x000000ff4a00720c */ /* 0x000fe20003fa6270 */
[----:B------:R-:W-:Y:S01]  /*27d0*/  @!P4 IMAD.IADD R95, R95, 0x1, -R14 ;  /* 0x000000015f5fc824 */ /* 0x000fe200078e0a0e */
[----:B------:R-:W-:-:S03]  /*27e0*/  ISETP.GE.AND P4, PT, R82, RZ, PT ;  /* 0x000000ff5200720c */ /* 0x000fc60003f86270 */
[--C-:B------:R-:W-:Y:S01]  /*27f0*/  @!P0 IMAD.IADD R93, R93, 0x1, -R14.reuse ;  /* 0x000000015d5d8824 */ /* 0x100fe200078e0a0e */
[----:B------:R-:W-:Y:S01]  /*2800*/  IADD3 R50, P0, PT, R51, R6, RZ ;  /* 0x0000000633327210 */ /* 0x000fe20007f1e0ff */
[----:B------:R-:W-:-:S03]  /*2810*/  @!P6 IMAD.IADD R97, R97, 0x1, -R14 ;  /* 0x000000016161e824 */ /* 0x000fc600078e0a0e */
[----:B------:R-:W-:Y:S02]  /*2820*/  LEA.HI.X.SX32 R51, R99, R7, 0x1, P0 ;  /* 0x0000000763337211 */ /* 0x000fe400000f0eff */
[C---:B------:R-:W-:Y:S02]  /*2830*/  ISETP.GT.U32.AND P0, PT, R14.reuse, R95, PT ;  /* 0x0000005f0e00720c */ /* 0x040fe40003f04070 */
[----:B------:R-:W-:Y:S01]  /*2840*/  ISETP.GT.U32.AND P6, PT, R14, R97, PT ;  /* 0x000000610e00720c */ /* 0x000fe20003fc4070 */
[----:B------:R-:W-:Y:S01]  /*2850*/  @!P5 IMAD.MOV R91, RZ, RZ, -R91 ;  /* 0x000000ffff5bd224 */ /* 0x000fe200078e0a5b */
[----:B------:R-:W-:Y:S01]  /*2860*/  ISETP.GE.AND P5, PT, R70, RZ, PT ;  /* 0x000000ff4600720c */ /* 0x000fe20003fa6270 */
[----:B------:R-:W-:Y:S01]  /*2870*/  @!P4 IMAD.MOV R93, RZ, RZ, -R93 ;  /* 0x000000ffff5dc224 */ /* 0x000fe200078e0a5d */
[----:B------:R-:W-:Y:S01]  /*2880*/  ISETP.GE.AND P4, PT, R72, RZ, PT ;  /* 0x000000ff4800720c */ /* 0x000fe20003f86270 */
[----:B------:R-:W-:-:S06]  /*2890*/  VIADD R34, R4, 0xfffffff1 ;  /* 0xfffffff104227836 */ /* 0x000fcc0000000000 */
[--C-:B------:R-:W-:Y:S01]  /*28a0*/  @!P0 IMAD.IADD R95, R95, 0x1, -R14.reuse ;  /* 0x000000015f5f8824 */ /* 0x100fe200078e0a0e */
[----:B--2---:R-:W-:Y:S01]  /*28b0*/  IADD3 R6, P0, PT, R99, R6, RZ ;  /* 0x0000000663067210 */ /* 0x004fe20007f1e0ff */
[----:B------:R-:W-:Y:S01]  /*28c0*/  @!P6 IMAD.IADD R97, R97, 0x1, -R14 ;  /* 0x000000016161e824 */ /* 0x000fe200078e0a0e */
[----:B------:R-:W-:Y:S01]  /*28d0*/  SHF.R.U32.HI R14, RZ, 0x6, R33 ;  /* 0x00000006ff0e7819 */ /* 0x000fe20000011621 */
[----:B------:R-:W-:Y:S01]  /*28e0*/  @!P5 IMAD.MOV R95, RZ, RZ, -R95 ;  /* 0x000000ffff5fd224 */ /* 0x000fe200078e0a5f */
[----:B------:R-:W-:Y:S01]  /*28f0*/  LEA.HI.X.SX32 R7, R30, R7, 0x1, P0 ;  /* 0x000000071e077211 */ /* 0x000fe200000f0eff */
[----:B------:R-:W-:Y:S01]  /*2900*/  @!P4 IMAD.MOV R97, RZ, RZ, -R97 ;  /* 0x000000ffff61c224 */ /* 0x000fe200078e0a61 */
[----:B------:R-:W-:Y:S02]  /*2910*/  ISETP.GE.U32.AND P6, PT, R34, 0x7fffffd2, PT ;  /* 0x7fffffd22200780c */ /* 0x000fe40003fc6070 */
[----:B------:R-:W-:Y:S02]  /*2920*/  LOP3.LUT P0, RZ, R14, 0x1, RZ, 0xc0, !PT ;  /* 0x000000010eff7812 */ /* 0x000fe4000780c0ff */
[----:B------:R-:W-:-:S02]  /*2930*/  ISETP.NE.AND P5, PT, R71, RZ, PT ;  /* 0x000000ff4700720c */ /* 0x000fc40003fa5270 */
[----:B------:R-:W-:Y:S02]  /*2940*/  LOP3.LUT R34, RZ, R71, RZ, 0x33, !PT ;  /* 0x00000047ff227212 */ /* 0x000fe400078e33ff */
[----:B------:R-:W-:Y:S02]  /*2950*/  SHF.R.U32.HI R14, RZ, 0x5, R33 ;  /* 0x00000005ff0e7819 */ /* 0x000fe40000011621 */
[C---:B------:R-:W-:Y:S02]  /*2960*/  SEL R71, R34.reuse, R67, !P5 ;  /* 0x0000004322477207 */ /* 0x040fe40006800000 */
[C---:B------:R-:W-:Y:S02]  /*2970*/  SEL R80, R34.reuse, R65, !P5 ;  /* 0x0000004122507207 */ /* 0x040fe40006800000 */
[C---:B------:R-:W-:Y:S02]  /*2980*/  SEL R74, R34.reuse, R69, !P5 ;  /* 0x00000045224a7207 */ /* 0x040fe40006800000 */
[----:B------:R-:W-:-:S02]  /*2990*/  SEL R73, R34, R73, !P5 ;  /* 0x0000004922497207 */ /* 0x000fc40006800000 */
[C---:B------:R-:W-:Y:S02]  /*29a0*/  SEL R75, R34.reuse, R75, !P5 ;  /* 0x0000004b224b7207 */ /* 0x040fe40006800000 */
[C---:B------:R-:W-:Y:S02]  /*29b0*/  SEL R78, R34.reuse, R77, !P5 ;  /* 0x0000004d224e7207 */ /* 0x040fe40006800000 */
        /* <DEDUP_REMOVED lines=10> */
[----:B------:R-:W-:Y:S02]  /*2a60*/  SHF.R.U32.HI R34, RZ, 0x4, R33 ;  /* 0x00000004ff227819 */ /* 0x000fe40000011621 */
[----:B------:R-:W-:Y:S02]  /*2a70*/  LOP3.LUT P4, RZ, R14, 0x1, RZ, 0xc0, !PT ;  /* 0x000000010eff7812 */ /* 0x000fe4000788c0ff */
[----:B------:R-:W-:Y:S02]  /*2a80*/  PRMT R65, RZ, 0x7610, R65 ;  /* 0x00007610ff417816 */ /* 0x000fe40000000041 */
[----:B------:R-:W-:Y:S02]  /*2a90*/  LOP3.LUT P5, RZ, R34, 0x1, RZ, 0xc0, !PT ;  /* 0x0000000122ff7812 */ /* 0x000fe400078ac0ff */
[----:B------:R-:W-:Y:S02]  /*2aa0*/  SHF.R.U32.HI R34, RZ, 0x3, R33 ;  /* 0x00000003ff227819 */ /* 0x000fe40000011621 */
[----:B------:R-:W5:Y:S01]  /*2ab0*/  @P0 LDG.E.U16 R65, desc[UR22][R10.64] ;  /* 0x000000160a410981 */ /* 0x000f62000c1e1500 */
[----:B------:R-:W-:-:S02]  /*2ac0*/  PRMT R67, RZ, 0x7610, R67 ;  /* 0x00007610ff437816 */ /* 0x000fc40000000043 */
[----:B------:R-:W-:Y:S02]  /*2ad0*/  LOP3.LUT P0, RZ, R34, 0x1, RZ, 0xc0, !PT ;  /* 0x0000000122ff7812 */ /* 0x000fe4000780c0ff */
[--C-:B------:R-:W-:Y:S02]  /*2ae0*/  SHF.R.U32.HI R34, RZ, 0x2, R33.reuse ;  /* 0x00000002ff227819 */ /* 0x100fe40000011621 */
[----:B------:R-:W-:Y:S01]  /*2af0*/  SHF.R.U32.HI R33, RZ, 0x1, R33 ;  /* 0x00000001ff217819 */ /* 0x000fe20000011621 */
[----:B------:R-:W5:Y:S01]  /*2b00*/  @P4 LDG.E.U16 R67, desc[UR22][R12.64] ;  /* 0x000000160c434981 */ /* 0x000f62000c1e1500 */
[----:B------:R-:W-:Y:S02]  /*2b10*/  PRMT R69, RZ, 0x7610, R69 ;  /* 0x00007610ff457816 */ /* 0x000fe40000000045 */
[----:B------:R-:W-:-:S05]  /*2b20*/  LOP3.LUT P4, RZ, R33, 0x1, RZ, 0xc0, !PT ;  /* 0x0000000121ff7812 */ /* 0x000fca000788c0ff */
[----:B------:R2:W5:Y:S02]  /*2b30*/  @P0 LDG.E.U16 R69, desc[UR22][R50.64] ;  /* 0x0000001632450981 */ /* 0x000564000c1e1500 */
[----:B--2---:R-:W-:Y:S02]  /*2b40*/  PRMT R50, RZ, 0x7610, R50 ;  /* 0x00007610ff327816 */ /* 0x004fe40000000032 */
[----:B------:R-:W-:-:S04]  /*2b50*/  PRMT R51, RZ, 0x7610, R51 ;  /* 0x00007610ff337816 */ /* 0x000fc80000000033 */
[----:B------:R-:W5:Y:S04]  /*2b60*/  @P4 LDG.E.U16 R50, desc[UR22][R18.64] ;  /* 0x0000001612324981 */ /* 0x000f68000c1e1500 */
[----:B------:R-:W5:Y:S01]  /*2b70*/  @!P3 LDG.E.U16 R51, desc[UR22][R42.64] ;  /* 0x000000162a33b981 */ /* 0x000f62000c1e1500 */
[----:B------:R-:W-:-:S06]  /*2b80*/  PRMT R14, RZ, 0x7610, R14 ;  /* 0x00007610ff0e7816 */ /* 0x000fcc000000000e */
[----:B------:R2:W5:Y:S01]  /*2b90*/  @!P6 LDG.E.U16 R14, desc[UR22][R6.64] ;  /* 0x00000016060ee981 */ /* 0x000562000c1e1500 */
[----:B------:R-:W-:Y:S02]  /*2ba0*/  LOP3.LUT P6, RZ, R34, 0x1, RZ, 0xc0, !PT ;  /* 0x0000000122ff7812 */ /* 0x000fe400078cc0ff */
[----:B------:R-:W-:Y:S02]  /*2bb0*/  LOP3.LUT R34, R38, 0x1f, RZ, 0xc0, !PT ;  /* 0x0000001f26227812 */ /* 0x000fe400078ec0ff */
[----:B------:R-:W-:-:S03]  /*2bc0*/  PRMT R70, RZ, 0x7610, R70 ;  /* 0x00007610ff467816 */ /* 0x000fc60000000046 */
[----:B--2---:R-:W-:-:S03]  /*2bd0*/  IMAD R6, R34, R57, RZ ;  /* 0x0000003922067224 */ /* 0x004fc600078e02ff */
[----:B------:R2:W5:Y:S02]  /*2be0*/  @P5 LDG.E.U16 R70, desc[UR22][R8.64] ;  /* 0x0000001608465981 */ /* 0x000564000c1e1500 */
[C---:B------:R-:W-:Y:S02]  /*2bf0*/  LEA R76, P5, R6.reuse, UR18, 0x1 ;  /* 0x00000012064c7c11 */ /* 0x040fe4000f8a08ff */
[----:B------:R-:W-:Y:S02]  /*2c00*/  PRMT R72, RZ, 0x7610, R72 ;  /* 0x00007610ff487816 */ /* 0x000fe40000000048 */
[----:B------:R-:W-:Y:S01]  /*2c10*/  LEA.HI.X.SX32 R77, R6, UR19, 0x1, P5 ;  /* 0x00000013064d7c11 */ /* 0x000fe2000a8f0eff */
[----:B-1----:R-:W-:Y:S02]  /*2c20*/  IMAD R6, R71, UR4, RZ ;  /* 0x0000000447067c24 */ /* 0x002fe4000f8e02ff */
[----:B------:R-:W-:Y:S01]  /*2c30*/  IMAD R7, R74, UR4, RZ ;  /* 0x000000044a077c24 */ /* 0x000fe2000f8e02ff */
[----:B------:R1:W5:Y:S01]  /*2c40*/  @P6 LDG.E.U16 R72, desc[UR22][R16.64] ;  /* 0x0000001610486981 */ /* 0x000362000c1e1500 */
[----:B--2---:R-:W-:Y:S01]  /*2c50*/  IMAD R8, R73, UR4, RZ ;  /* 0x0000000449087c24 */ /* 0x004fe2000f8e02ff */
[-C--:B------:R-:W-:Y:S01]  /*2c60*/  LEA R106, P5, R6, R76.reuse, 0x1 ;  /* 0x0000004c066a7211 */ /* 0x080fe200078a08ff */
[----:B------:R-:W-:Y:S01]  /*2c70*/  IMAD R9, R75, UR4, RZ ;  /* 0x000000044b097c24 */ /* 0x000fe2000f8e02ff */
[-C--:B------:R-:W-:Y:S01]  /*2c80*/  LEA R104, P6, R7, R76.reuse, 0x1 ;  /* 0x0000004c07687211 */ /* 0x080fe200078c08ff */
[----:B------:R-:W-:Y:S01]  /*2c90*/  IMAD R10, R78, UR4, RZ ;  /* 0x000000044e0a7c24 */ /* 0x000fe2000f8e02ff */
[----:B------:R-:W-:Y:S01]  /*2ca0*/  LEA.HI.X.SX32 R107, R6, R77, 0x1, P5 ;  /* 0x0000004d066b7211 */ /* 0x000fe200028f0eff */
[----:B------:R-:W-:Y:S01]  /*2cb0*/  IMAD R11, R79, UR4, RZ ;  /* 0x000000044f0b7c24 */ /* 0x000fe2000f8e02ff */
[----:B------:R-:W-:-:S02]  /*2cc0*/  LEA R102, P5, R8, R76, 0x1 ;  /* 0x0000004c08667211 */ /* 0x000fc400078a08ff */
[-C--:B------:R-:W-:Y:S02]  /*2cd0*/  LEA.HI.X.SX32 R105, R7, R77.reuse, 0x1, P6 ;  /* 0x0000004d07697211 */ /* 0x080fe400030f0eff */
[-C--:B------:R-:W-:Y:S01]  /*2ce0*/  LEA R100, P6, R9, R76.reuse, 0x1 ;  /* 0x0000004c09647211 */ /* 0x080fe200078c08ff */
[----:B------:R-:W-:Y:S01]  /*2cf0*/  IMAD R12, R81, UR4, RZ ;  /* 0x00000004510c7c24 */ /* 0x000fe2000f8e02ff */
[-C--:B------:R-:W-:Y:S01]  /*2d00*/  LEA.HI.X.SX32 R103, R8, R77.reuse, 0x1, P5 ;  /* 0x0000004d08677211 */ /* 0x080fe200028f0eff */
[----:B------:R-:W-:Y:S01]  /*2d10*/  IMAD R13, R80, UR4, RZ ;  /* 0x00000004500d7c24 */ /* 0x000fe2000f8e02ff */
[CC--:B------:R-:W-:Y:S02]  /*2d20*/  LEA R98, P5, R10.reuse, R76.reuse, 0x1 ;  /* 0x0000004c0a627211 */ /* 0x0c0fe400078a08ff */
[-C--:B------:R-:W-:Y:S02]  /*2d30*/  LEA.HI.X.SX32 R101, R9, R77.reuse, 0x1, P6 ;  /* 0x0000004d09657211 */ /* 0x080fe400030f0eff */
[-C--:B------:R-:W-:Y:S01]  /*2d40*/  LEA R96, P6, R11, R76.reuse, 0x1 ;  /* 0x0000004c0b607211 */ /* 0x080fe200078c08ff */
[----:B-1----:R-:W-:Y:S01]  /*2d50*/  IMAD R16, R83, UR4, RZ ;  /* 0x0000000453107c24 */ /* 0x002fe2000f8e02ff */
[----:B------:R-:W-:Y:S01]  /*2d60*/  LEA.HI.X.SX32 R99, R10, R77, 0x1, P5 ;  /* 0x0000004d0a637211 */ /* 0x000fe200028f0eff */
[----:B------:R-:W-:Y:S01]  /*2d70*/  IMAD R17, R85, UR4, RZ ;  /* 0x0000000455117c24 */ /* 0x000fe2000f8e02ff */
[----:B------:R-:W-:-:S02]  /*2d80*/  LEA R94, P5, R12, R76, 0x1 ;  /* 0x0000004c0c5e7211 */ /* 0x000fc400078a08ff */
[-C--:B------:R-:W-:Y:S02]  /*2d90*/  LEA.HI.X.SX32 R71, R11, R77.reuse, 0x1, P6 ;  /* 0x0000004d0b477211 */ /* 0x080fe400030f0eff */
[-C--:B------:R-:W-:Y:S01]  /*2da0*/  LEA R92, P6, R13, R76.reuse, 0x1 ;  /* 0x0000004c0d5c7211 */ /* 0x080fe200078c08ff */
[----:B------:R-:W-:Y:S01]  /*2db0*/  IMAD R9, R93, UR4, RZ ;  /* 0x000000045d097c24 */ /* 0x000fe2000f8e02ff */
[-C--:B------:R-:W-:Y:S01]  /*2dc0*/  LEA.HI.X.SX32 R95, R12, R77.reuse, 0x1, P5 ;  /* 0x0000004d0c5f7211 */ /* 0x080fe200028f0eff */
[----:B------:R-:W-:Y:S01]  /*2dd0*/  VIADD R33, R4, 0x1f ;  /* 0x0000001f04217836 */ /* 0x000fe20000000000 */
[CC--:B------:R-:W-:Y:S01]  /*2de0*/  LEA R90, P5, R16.reuse, R76.reuse, 0x1 ;  /* 0x0000004c105a7211 */ /* 0x0c0fe200078a08ff */
[----:B------:R-:W-:Y:S01]  /*2df0*/  IMAD R6, R87, UR4, RZ ;  /* 0x0000000457067c24 */ /* 0x000fe2000f8e02ff */
[-C--:B------:R-:W-:Y:S01]  /*2e00*/  LEA.HI.X.SX32 R93, R13, R77.reuse, 0x1, P6 ;  /* 0x0000004d0d5d7211 */ /* 0x080fe200030f0eff */
[----:B------:R-:W-:Y:S01]  /*2e10*/  IMAD R7, R89, UR4, RZ ;  /* 0x0000000459077c24 */ /* 0x000fe2000f8e02ff */
[-C--:B------:R-:W-:Y:S01]  /*2e20*/  LEA R88, P6, R17, R76.reuse, 0x1 ;  /* 0x0000004c11587211 */ /* 0x080fe200078c08ff */
[----:B------:R-:W-:Y:S01]  /*2e30*/  IMAD R8, R91, UR4, RZ ;  /* 0x000000045b087c24 */ /* 0x000fe2000f8e02ff */
[----:B------:R-:W-:Y:S01]  /*2e40*/  LEA.HI.X.SX32 R91, R16, R77, 0x1, P5 ;  /* 0x0000004d105b7211 */ /* 0x000fe200028f0eff */
[----:B------:R-:W-:Y:S01]  /*2e50*/  IMAD R10, R82, UR4, RZ ;  /* 0x00000004520a7c24 */ /* 0x000fe2000f8e02ff */
[----:B------:R-:W-:Y:S01]  /*2e60*/  ISETP.GT.AND P0, PT, R33, 0x1f, PT ;  /* 0x0000001f2100780c */ /* 0x000fe20003f04270 */
[----:B------:R-:W-:Y:S01]  /*2e70*/  IMAD R97, R97, UR4, RZ ;  /* 0x0000000461617c24 */ /* 0x000fe2000f8e02ff */
[----:B------:R-:W-:-:S02]  /*2e80*/  LEA R86, P5, R6, R76, 0x1 ;  /* 0x0000004c06567211 */ /* 0x000fc400078a08ff */
[----:B------:R-:W-:Y:S01]  /*2e90*/  LEA.HI.X.SX32 R89, R17, R77, 0x1, P6 ;  /* 0x0000004d11597211 */ /* 0x000fe200030f0eff */
[----:B------:R-:W-:-:S04]  /*2ea0*/  @!UP0 UIADD3 UR4, UPT, UPT, -UR7, 0x100000, URZ ;  /* 0x0010000007048890 */ /* 0x000fc8000fffe1ff */
[----:B------:R-:W-:Y:S02]  /*2eb0*/  @!UP0 USHF.L.U32 UR5, UR4, 0xb, URZ ;  /* 0x0000000b04058899 */ /* 0x000fe400080006ff */
[----:B------:R-:W-:Y:S01]  /*2ec0*/  @!UP0 USHF.L.U32 UR4, UR4, 0x1, URZ ;  /* 0x0000000104048899 */ /* 0x000fe200080006ff */
[CC--:B------:R-:W-:Y:S02]  /*2ed0*/  LEA R84, P6, R7.reuse, R76.reuse, 0x1 ;  /* 0x0000004c07547211 */ /* 0x0c0fe400078c08ff */
[-C--:B------:R-:W-:Y:S02]  /*2ee0*/  LEA.HI.X.SX32 R87, R6, R77.reuse, 0x1, P5 ;  /* 0x0000004d06577211 */ /* 0x080fe400028f0eff */
[-C--:B------:R-:W-:Y:S02]  /*2ef0*/  LEA R82, P5, R8, R76.reuse, 0x1 ;  /* 0x0000004c08527211 */ /* 0x080fe400078a08ff */
[----:B------:R-:W-:Y:S01]  /*2f00*/  LEA.HI.X.SX32 R85, R7, R77, 0x1, P6 ;  /* 0x0000004d07557211 */ /* 0x000fe200030f0eff */
[----:B------:R-:W-:Y:S01]  /*2f10*/  VOTEU.ALL UP0, P2 ;  /* 0x0000000000ff7886 */ /* 0x000fe20001000000 */
[----:B------:R-:W-:-:S02]  /*2f20*/  LEA R80, P6, R9, R76, 0x1 ;  /* 0x0000004c09507211 */ /* 0x000fc400078c08ff */
[-C--:B------:R-:W-:Y:S02]  /*2f30*/  LEA.HI.X.SX32 R83, R8, R77.reuse, 0x1, P5 ;  /* 0x0000004d08537211 */ /* 0x080fe400028f0eff */
[CC--:B------:R-:W-:Y:S01]  /*2f40*/  LEA R78, P5, R10.reuse, R76.reuse, 0x1 ;  /* 0x0000004c0a4e7211 */ /* 0x0c0fe200078a08ff */
[----:B------:R1:W2:Y:S01]  /*2f50*/  @!UP0 SYNCS.EXCH.64 URZ, [UR11+0x2008], UR4 ;  /* 0x002008040bff85b2 */ /* 0x0002a20008000100 */
[-C--:B------:R-:W-:Y:S02]  /*2f60*/  LEA.HI.X.SX32 R81, R9, R77.reuse, 0x1, P6 ;  /* 0x0000004d09517211 */ /* 0x080fe400030f0eff */
[----:B------:R-:W-:Y:S02]  /*2f70*/  LEA R76, P6, R97, R76, 0x1 ;  /* 0x0000004c614c7211 */ /* 0x000fe400078c08ff */
[----:B------:R-:W-:Y:S02]  /*2f80*/  LEA.HI.X.SX32 R79, R10, R77, 0x1, P5 ;  /* 0x0000004d0a4f7211 */ /* 0x000fe400028f0eff */
[----:B------:R-:W-:-:S02]  /*2f90*/  ISETP.LT.AND P5, PT, R34, R4, P0 ;  /* 0x000000042200720c */ /* 0x000fc400007a1270 */
[----:B------:R-:W-:Y:S01]  /*2fa0*/  LEA.HI.X.SX32 R77, R97, R77, 0x1, P6 ;  /* 0x0000004d614d7211 */ /* 0x000fe200030f0eff */
[----:B-1----:R-:W-:Y:S10]  /*2fb0*/  @!P0 BRA `(.L_x_6) ;  /* 0x0000000000448947 */ /* 0x002ff40003800000 */
[----:B-----5:R-:W-:Y:S02]  /*2fc0*/  PRMT R4, R68, 0x5410, R5 ;  /* 0x0000541044047816 */ /* 0x020fe40000000005 */
[----:B------:R-:W-:Y:S02]  /*2fd0*/  PRMT R11, R14, 0x5410, R15 ;  /* 0x000054100e0b7816 */ /* 0x000fe4000000000f */
[----:B------:R-:W-:Y:S02]  /*2fe0*/  PRMT R5, R41, 0x5410, R62 ;  /* 0x0000541029057816 */ /* 0x000fe4000000003e */
[----:B------:R-:W-:Y:S02]  /*2ff0*/  PRMT R6, R45, 0x5410, R54 ;  /* 0x000054102d067816 */ /* 0x000fe40000000036 */
[----:B------:R-:W-:Y:S02]  /*3000*/  PRMT R7, R63, 0x5410, R66 ;  /* 0x000054103f077816 */ /* 0x000fe40000000042 */
[----:B------:R-:W-:-:S02]  /*3010*/  PRMT R8, R49, 0x5410, R46 ;  /* 0x0000541031087816 */ /* 0x000fc4000000002e */
[----:B------:R-:W-:Y:S02]  /*3020*/  PRMT R9, R52, 0x5410, R59 ;  /* 0x0000541034097816 */ /* 0x000fe4000000003b */
        /* <DEDUP_REMOVED lines=8> */
[----:B------:R-:W-:-:S04]  /*30b0*/  PRMT R19, R50, 0x5410, R51 ;  /* 0x0000541032137816 */ /* 0x000fc80000000033 */
[----:B------:R1:W-:Y:S03]  /*30c0*/  STTM.x16 tmem[UR12+0x40], R4 ;  /* 0x00004004000079ed */ /* 0x0003e6000824000c */
.L_x_6:
[----:B------:R-:W3:Y:S01]  /*30d0*/  FENCE.VIEW.ASYNC.T ;  /* 0x00000000000073c6 */ /* 0x000ee20000000200 */
[----:B-1---5:R-:W-:Y:S01]  /*30e0*/  PRMT R5, RZ, 0x7610, R5 ;  /* 0x00007610ff057816 */ /* 0x022fe20000000005 */
[----:B--23--:R-:W-:Y:S01]  /*30f0*/  BAR.SYNC.DEFER_BLOCKING 0x0 ;  /* 0x0000000000007b1d */ /* 0x00cfe20000010000 */
[----:B------:R-:W-:Y:S01]  /*3100*/  PRMT R7, RZ, 0x7610, R7 ;  /* 0x00007610ff077816 */ /* 0x000fe20000000007 */
[----:B------:R-:W-:Y:S01]  /*3110*/  IMAD.MOV.U32 R97, RZ, RZ, R71 ;  /* 0x000000ffff617224 */ /* 0x000fe200078e0047 */
[----:B------:R-:W-:Y:S02]  /*3120*/  PRMT R9, RZ, 0x7610, R9 ;  /* 0x00007610ff097816 */ /* 0x000fe40000000009 */
[----:B------:R-:W-:Y:S01]  /*3130*/  PRMT R11, RZ, 0x7610, R11 ;  /* 0x00007610ff0b7816 */ /* 0x000fe2000000000b */
[----:B------:R-:W1:Y:S01]  /*3140*/  LDCU UR4, c[0x0][0x3a0] ;  /* 0x00007400ff0477ac */ /* 0x000e620008000800 */
[----:B------:R-:W-:Y:S02]  /*3150*/  PRMT R13, RZ, 0x7610, R13 ;  /* 0x00007610ff0d7816 */ /* 0x000fe4000000000d */
[----:B------:R-:W-:-:S02]  /*3160*/  PRMT R15, RZ, 0x7610, R15 ;  /* 0x00007610ff0f7816 */ /* 0x000fc4000000000f */
[----:B------:R-:W-:Y:S02]  /*3170*/  PRMT R17, RZ, 0x7610, R17 ;  /* 0x00007610ff117816 */ /* 0x000fe40000000011 */
[----:B------:R-:W-:Y:S02]  /*3180*/  PRMT R19, RZ, 0x7610, R19 ;  /* 0x00007610ff137816 */ /* 0x000fe40000000013 */
[----:B------:R-:W-:Y:S02]  /*3190*/  PRMT R4, RZ, 0x7610, R4 ;  /* 0x00007610ff047816 */ /* 0x000fe40000000004 */
[----:B------:R-:W-:Y:S02]  /*31a0*/  PRMT R6, RZ, 0x7610, R6 ;  /* 0x00007610ff067816 */ /* 0x000fe40000000006 */
[----:B------:R-:W-:Y:S02]  /*31b0*/  PRMT R8, RZ, 0x7610, R8 ;  /* 0x00007610ff087816 */ /* 0x000fe40000000008 */
[----:B------:R-:W-:-:S02]  /*31c0*/  PRMT R10, RZ, 0x7610, R10 ;  /* 0x00007610ff0a7816 */ /* 0x000fc4000000000a */
[----:B------:R-:W-:Y:S01]  /*31d0*/  PRMT R12, RZ, 0x7610, R12 ;  /* 0x00007610ff0c7816 */ /* 0x000fe2000000000c */
[----:B------:R-:W2:Y:S01]  /*31e0*/  @P5 LDG.E.U16 R5, desc[UR22][R106.64] ;  /* 0x000000166a055981 */ /* 0x000ea2000c1e1500 */
[----:B------:R-:W-:Y:S02]  /*31f0*/  PRMT R14, RZ, 0x7610, R14 ;  /* 0x00007610ff0e7816 */ /* 0x000fe4000000000e */
[----:B------:R-:W-:Y:S01]  /*3200*/  PRMT R16, RZ, 0x7610, R16 ;  /* 0x00007610ff107816 */ /* 0x000fe20000000010 */
[----:B------:R-:W3:Y:S01]  /*3210*/  @P5 LDG.E.U16 R7, desc[UR22][R102.64] ;  /* 0x0000001666075981 */ /* 0x000ee2000c1e1500 */
[----:B------:R-:W-:-:S03]  /*3220*/  PRMT R18, RZ, 0x7610, R18 ;  /* 0x00007610ff127816 */ /* 0x000fc60000000012 */
[----:B------:R-:W4:Y:S04]  /*3230*/  @P5 LDG.E.U16 R9, desc[UR22][R98.64] ;  /* 0x0000001662095981 */ /* 0x000f28000c1e1500 */
        /* <DEDUP_REMOVED lines=12> */
[----:B------:R-:W4:Y:S01]  /*3300*/  @P5 LDG.E.U16 R18, desc[UR22][R76.64] ;  /* 0x000000164c125981 */ /* 0x000f22000c1e1500 */
[----:B------:R-:W-:-:S02]  /*3310*/  SHF.R.S32.HI R40, RZ, 0x1f, R35 ;  /* 0x0000001fff287819 */ /* 0x000fc40000011423 */
[----:B------:R-:W-:Y:S02]  /*3320*/  SHF.R.S32.HI R39, RZ, 0x6, R38 ;  /* 0x00000006ff277819 */ /* 0x000fe40000011426 */
[----:B------:R-:W-:Y:S01]  /*3330*/  SHF.L.U64.HI R37, R35, 0x1, R40 ;  /* 0x0000000123257819 */ /* 0x000fe20000010228 */
[----:B------:R-:W-:Y:S01]  /*3340*/  IMAD.SHL.U32 R35, R56, 0x20, RZ ;  /* 0x0000002038237824 */ /* 0x000fe200078e00ff */
[----:B------:R-:W-:Y:S01]  /*3350*/  SGXT R39, R39, 0x1 ;  /* 0x000000012727781a */ /* 0x000fe20000000200 */
[----:B------:R-:W-:Y:S02]  /*3360*/  IMAD.SHL.U32 R38, R38, 0x2, RZ ;  /* 0x0000000226267824 */ /* 0x000fe400078e00ff */
[----:B------:R-:W-:Y:S01]  /*3370*/  IMAD.WIDE R36, R35, 0x2, R36 ;  /* 0x0000000223247825 */ /* 0x000fe200078e0224 */
[----:B------:R-:W-:Y:S02]  /*3380*/  LOP3.LUT R39, R39, 0x90, RZ, 0xc0, !PT ;  /* 0x0000009027277812 */ /* 0x000fe400078ec0ff */
[----:B------:R-:W-:-:S02]  /*3390*/  IADD3 R119, P0, PT, R36, UR16, RZ ;  /* 0x0000001024777c10 */ /* 0x000fc4000ff1e0ff */
[----:B------:R-:W-:Y:S02]  /*33a0*/  LOP3.LUT R36, R39, 0x7e, R38, 0x78, !PT ;  /* 0x0000007e27247812 */ /* 0x000fe400078e7826 */
[----:B------:R-:W-:Y:S02]  /*33b0*/  IADD3.X R120, PT, PT, R37, UR17, RZ, P0, !PT ;  /* 0x0000001125787c10 */ /* 0x000fe400087fe4ff */
[----:B------:R-:W-:Y:S01]  /*33c0*/  LOP3.LUT R37, R36, 0x20, RZ, 0x3c, !PT ;  /* 0x0000002024257812 */ /* 0x000fe200078e3cff */
[----:B-1----:R-:W-:-:S04]  /*33d0*/  UIADD3 UR5, UPT, UPT, UR4, 0x1f, URZ ;  /* 0x0000001f04057890 */ /* 0x002fc8000fffe0ff */
[----:B------:R-:W-:-:S04]  /*33e0*/  USHF.R.S32.HI UR4, URZ, 0x1f, UR5 ;  /* 0x0000001fff047899 */ /* 0x000fc80008011405 */
[----:B------:R-:W-:Y:S01]  /*33f0*/  ULEA.HI UR4, UR4, UR5, URZ, 0x5 ;  /* 0x0000000504047291 */ /* 0x000fe2000f8f28ff */
[----:B------:R-:W-:-:S03]  /*3400*/  ISETP.NE.U32.AND P0, PT, RZ, UR9, PT ;  /* 0x00000009ff007c0c */ /* 0x000fc6000bf05070 */
[----:B------:R-:W-:Y:S01]  /*3410*/  USHF.R.S32.HI UR4, URZ, 0x5, UR4 ;  /* 0x00000005ff047899 */ /* 0x000fe20008011404 */
[----:B------:R-:W-:-:S03]  /*3420*/  ISETP.LT.OR P3, PT, R33, 0x20, P0 ;  /* 0x000000202100780c */ /* 0x000fc60000761670 */
[----:B------:R-:W-:-:S04]  /*3430*/  UISETP.LT.AND UP0, UPT, UR4, 0x1, UPT ;  /* 0x000000010400788c */ /* 0x000fc8000bf01270 */
[----:B------:R-:W-:Y:S01]  /*3440*/  USEL UR4, UR4, 0x1, !UP0 ;  /* 0x0000000104047887 */ /* 0x000fe2000c000000 */
[----:B------:R-:W-:Y:S01]  /*3450*/  SHF.R.S32.HI R55, RZ, 0x1f, R56 ;  /* 0x0000001fff377819 */ /* 0x000fe20000011438 */
[C---:B------:R-:W-:Y:S02]  /*3460*/  IMAD R39, R56.reuse, 0xf, RZ ;  /* 0x0000000f38277824 */ /* 0x040fe400078e02ff */
[----:B------:R-:W-:Y:S01]  /*3470*/  UIADD3 UR9, UPT, UPT, UR4, -0x1, URZ ;  /* 0xffffffff04097890 */ /* 0x000fe2000fffe0ff */
[C---:B------:R-:W-:Y:S02]  /*3480*/  IMAD.SHL.U32 R40, R56.reuse, 0x10, RZ ;  /* 0x0000001038287824 */ /* 0x040fe400078e00ff */
[C---:B------:R-:W-:Y:S02]  /*3490*/  IMAD R41, R56.reuse, 0x11, RZ ;  /* 0x0000001138297824 */ /* 0x040fe400078e02ff */
[C---:B------:R-:W-:Y:S02]  /*34a0*/  IMAD R42, R56.reuse, 0x12, RZ ;  /* 0x00000012382a7824 */ /* 0x040fe400078e02ff */
[----:B------:R-:W-:-:S02]  /*34b0*/  IMAD R43, R56, 0x13, RZ ;  /* 0x00000013382b7824 */ /* 0x000fc400078e02ff */
[C---:B------:R-:W-:Y:S02]  /*34c0*/  IMAD R44, R56.reuse, 0x14, RZ ;  /* 0x00000014382c7824 */ /* 0x040fe400078e02ff */
[C---:B------:R-:W-:Y:S02]  /*34d0*/  IMAD R45, R56.reuse, 0x15, RZ ;  /* 0x00000015382d7824 */ /* 0x040fe400078e02ff */
[C---:B------:R-:W-:Y:S02]  /*34e0*/  IMAD R46, R56.reuse, 0x16, RZ ;  /* 0x00000016382e7824 */ /* 0x040fe400078e02ff */
[C---:B------:R-:W-:Y:S02]  /*34f0*/  IMAD R47, R56.reuse, 0x17, RZ ;  /* 0x00000017382f7824 */ /* 0x040fe400078e02ff */
[C---:B------:R-:W-:Y:S02]  /*3500*/  IMAD R48, R56.reuse, 0x18, RZ ;  /* 0x0000001838307824 */ /* 0x040fe400078e02ff */
[----:B------:R-:W-:-:S02]  /*3510*/  IMAD R49, R56, 0x19, RZ ;  /* 0x0000001938317824 */ /* 0x000fc400078e02ff */
[C---:B------:R-:W-:Y:S02]  /*3520*/  IMAD R50, R56.reuse, 0x1a, RZ ;  /* 0x0000001a38327824 */ /* 0x040fe400078e02ff */
[C---:B------:R-:W-:Y:S02]  /*3530*/  IMAD R51, R56.reuse, 0x1b, RZ ;  /* 0x0000001b38337824 */ /* 0x040fe400078e02ff */
[C---:B------:R-:W-:Y:S02]  /*3540*/  IMAD R52, R56.reuse, 0x1c, RZ ;  /* 0x0000001c38347824 */ /* 0x040fe400078e02ff */
[C---:B------:R-:W-:Y:S01]  /*3550*/  IMAD R53, R56.reuse, 0x1d, RZ ;  /* 0x0000001d38357824 */ /* 0x040fe200078e02ff */
[----:B------:R-:W-:Y:S02]  /*3560*/  UISETP.NE.U32.AND UP0, UPT, UR9, URZ, UPT ;  /* 0x000000ff0900728c */ /* 0x000fe4000bf05070 */
[----:B------:R-:W-:Y:S01]  /*3570*/  UIADD3 UR13, UPT, UPT, UR10, 0x40, URZ ;  /* 0x000000400a0d7890 */ /* 0x000fe2000fffe0ff */
[----:B------:R-:W-:Y:S01]  /*3580*/  IMAD.SHL.U32 R38, R57, 0x20, RZ ;  /* 0x0000002039267824 */ /* 0x000fe200078e00ff */
[C---:B------:R-:W-:Y:S01]  /*3590*/  SHF.L.U64.HI R55, R56.reuse, 0x1, R55 ;  /* 0x0000000138377819 */ /* 0x040fe20000010237 */
[C---:B------:R-:W-:Y:S01]  /*35a0*/  IMAD R54, R56.reuse, 0x1e, RZ ;  /* 0x0000001e38367824 */ /* 0x040fe200078e02ff */
[----:B------:R-:W-:Y:S01]  /*35b0*/  SHF.R.S32.HI R57, RZ, 0x1f, R20 ;  /* 0x0000001fff397819 */ /* 0x000fe20000011414 */
[----:B------:R-:W-:Y:S01]  /*35c0*/  IMAD R56, R56, 0x1f, RZ ;  /* 0x0000001f38387824 */ /* 0x000fe200078e02ff */
[----:B------:R-:W-:-:S02]  /*35d0*/  SHF.R.S32.HI R60, RZ, 0x1f, R25 ;  /* 0x0000001fff3c7819 */ /* 0x000fc40000011419 */
[----:B------:R-:W-:Y:S02]  /*35e0*/  SHF.R.S32.HI R62, RZ, 0x1f, R31 ;  /* 0x0000001fff3e7819 */ /* 0x000fe4000001141f */
[----:B------:R-:W-:Y:S02]  /*35f0*/  SHF.R.S32.HI R65, RZ, 0x1f, R24 ;  /* 0x0000001fff417819 */ /* 0x000fe40000011418 */
[----:B------:R-:W-:Y:S02]  /*3600*/  SHF.R.S32.HI R69, RZ, 0x1f, R30 ;  /* 0x0000001fff457819 */ /* 0x000fe4000001141e */
[----:B------:R-:W-:Y:S02]  /*3610*/  SHF.R.S32.HI R70, RZ, 0x1f, R39 ;  /* 0x0000001fff467819 */ /* 0x000fe40000011427 */
[----:B------:R-:W-:Y:S02]  /*3620*/  SHF.R.S32.HI R71, RZ, 0x1f, R40 ;  /* 0x0000001fff477819 */ /* 0x000fe40000011428 */
        /* <DEDUP_REMOVED lines=12> */
[----:B------:R-:W-:Y:S01]  /*36f0*/  SHF.R.S32.HI R116, RZ, 0x1f, R53 ;  /* 0x0000001fff747819 */ /* 0x000fe20000011435 */
[----:B--2---:R1:W-:Y:S04]  /*3700*/  STS.U16 [R36+UR11], R5 ;  /* 0x0000000524007988 */ /* 0x0043e8000800040b */
[----:B---3--:R-:W-:Y:S04]  /*3710*/  STS.U16 [R36+UR11+0x200], R7 ;  /* 0x0002000724007988 */ /* 0x008fe8000800040b */
[----:B----4-:R-:W-:Y:S04]  /*3720*/  STS.U16 [R36+UR11+0x400], R9 ;  /* 0x0004000924007988 */ /* 0x010fe8000800040b */
[----:B------:R-:W-:Y:S04]  /*3730*/  STS.U16 [R36+UR11+0x600], R11 ;  /* 0x0006000b24007988 */ /* 0x000fe8000800040b */
[----:B------:R-:W-:Y:S04]  /*3740*/  STS.U16 [R36+UR11+0x800], R13 ;  /* 0x0008000d24007988 */ /* 0x000fe8000800040b */
[----:B------:R-:W-:Y:S04]  /*3750*/  STS.U16 [R36+UR11+0xa00], R15 ;  /* 0x000a000f24007988 */ /* 0x000fe8000800040b */
[----:B------:R-:W-:Y:S04]  /*3760*/  STS.U16 [R36+UR11+0xc00], R17 ;  /* 0x000c001124007988 */ /* 0x000fe8000800040b */
[----:B------:R-:W-:Y:S04]  /*3770*/  STS.U16 [R36+UR11+0xe00], R19 ;  /* 0x000e001324007988 */ /* 0x000fe8000800040b */
[----:B------:R2:W-:Y:S04]  /*3780*/  STS.U16 [R37+UR11+0x100], R4 ;  /* 0x0001000425007988 */ /* 0x0005e8000800040b */
[----:B------:R3:W-:Y:S04]  /*3790*/  STS.U16 [R37+UR11+0x300], R6 ;  /* 0x0003000625007988 */ /* 0x0007e8000800040b */
[----:B------:R4:W-:Y:S04]  /*37a0*/  STS.U16 [R37+UR11+0x500], R8 ;  /* 0x0005000825007988 */ /* 0x0009e8000800040b */
[----:B------:R0:W-:Y:S04]  /*37b0*/  STS.U16 [R37+UR11+0x700], R10 ;  /* 0x0007000a25007988 */ /* 0x0001e8000800040b */
[----:B------:R0:W-:Y:S04]  /*37c0*/  STS.U16 [R37+UR11+0x900], R12 ;  /* 0x0009000c25007988 */ /* 0x0001e8000800040b */
[----:B------:R0:W-:Y:S04]  /*37d0*/  STS.U16 [R37+UR11+0xb00], R14 ;  /* 0x000b000e25007988 */ /* 0x0001e8000800040b */
[----:B------:R0:W-:Y:S04]  /*37e0*/  STS.U16 [R37+UR11+0xd00], R16 ;  /* 0x000d001025007988 */ /* 0x0001e8000800040b */
[----:B------:R0:W-:Y:S01]  /*37f0*/  STS.U16 [R37+UR11+0xf00], R18 ;  /* 0x000f001225007988 */ /* 0x0001e2000800040b */
[----:B------:R1:W-:Y:S06]  /*3800*/  MEMBAR.ALL.CTA ;  /* 0x0000000000007992 */ /* 0x0003ec0000008000 */
[----:B-1----:R-:W1:Y:S01]  /*3810*/  FENCE.VIEW.ASYNC.S ;  /* 0x00000000000073c6 */ /* 0x002e620000000000 */
[----:B------:R-:W-:-:S02]  /*3820*/  SHF.R.S32.HI R5, RZ, 0x1f, R28 ;  /* 0x0000001fff057819 */ /* 0x000fc4000001141c */
[----:B--2---:R-:W-:Y:S02]  /*3830*/  SHF.R.S32.HI R4, RZ, 0x1f, R21 ;  /* 0x0000001fff047819 */ /* 0x004fe40000011415 */
[----:B---3--:R-:W-:Y:S02]  /*3840*/  SHF.R.S32.HI R6, RZ, 0x1f, R27 ;  /* 0x0000001fff067819 */ /* 0x008fe4000001141b */
[----:B----4-:R-:W-:Y:S02]  /*3850*/  SHF.R.S32.HI R8, RZ, 0x1f, R23 ;  /* 0x0000001fff087819 */ /* 0x010fe40000011417 */
[----:B------:R-:W-:Y:S02]  /*3860*/  SHF.R.S32.HI R7, RZ, 0x1f, R22 ;  /* 0x0000001fff077819 */ /* 0x000fe40000011416 */
[----:B------:R-:W-:Y:S02]  /*3870*/  SHF.R.S32.HI R9, RZ, 0x1f, R26 ;  /* 0x0000001fff097819 */ /* 0x000fe4000001141a */
[----:B0-----:R-:W-:-:S02]  /*3880*/  SHF.R.S32.HI R10, RZ, 0x1f, R29 ;  /* 0x0000001fff0a7819 */ /* 0x001fc4000001141d */
[----:B------:R-:W-:Y:S01]  /*3890*/  SHF.R.S32.HI R11, RZ, 0x1f, R32 ;  /* 0x0000001fff0b7819 */ /* 0x000fe20000011420 */
[----:B-1----:R-:W-:Y:S06]  /*38a0*/  BAR.SYNC.DEFER_BLOCKING 0x0 ;  /* 0x0000000000007b1d */ /* 0x002fec0000010000 */
[----:B------:R-:W-:Y:S05]  /*38b0*/  @P3 BRA `(.L_x_7) ;  /* 0x00000000004c3947 */ /* 0x000fea0003800000 */
[----:B------:R-:W-:Y:S01]  /*38c0*/  USHF.R.U32.HI UR6, URZ, 0x4, UR11 ;  /* 0x00000004ff067899 */ /* 0x000fe2000801160b */
[----:B------:R-:W-:Y:S01]  /*38d0*/  UMOV UR14, 0xfffffffe ;  /* 0xfffffffe000e7882 */ /* 0x000fe20000000000 */
[----:B------:R-:W-:Y:S02]  /*38e0*/  UMOV UR15, 0x7fffbfdf ;  /* 0x7fffbfdf000f7882 */ /* 0x000fe40000000000 */
[----:B------:R-:W-:Y:S01]  /*38f0*/  USGXT.U32 UR6, UR6, 0xe ;  /* 0x0000000e0606789a */ /* 0x000fe20008000000 */
[----:B------:R-:W-:Y:S01]  /*3900*/  UMOV UR7, URZ ;  /* 0x000000ff00077c82 */ /* 0x000fe20008000000 */
[----:B------:R-:W-:Y:S02]  /*3910*/  UIADD3 UR16, UPT, UPT, UR10, 0x48, URZ ;  /* 0x000000480a107890 */ /* 0x000fe4000fffe0ff */
[----:B------:R-:W-:Y:S01]  /*3920*/  UIADD3.64 UR14, UPT, UPT, UR6, -UR14, URZ ;  /* 0x8000000e060e7297 */ /* 0x000fe2000fffe0ff */
[----:B------:R-:W-:Y:S01]  /*3930*/  UMOV UR18, 0x0 ;  /* 0x0000000000127882 */ /* 0x000fe20000000000 */
[----:B------:R-:W-:Y:S01]  /*3940*/  UMOV UR19, 0x8100490 ;  /* 0x0810049000137882 */ /* 0x000fe20000000000 */
[----:B------:R-:W-:Y:S01]  /*3950*/  UMOV UR4, UR8 ;  /* 0x0000000800047c82 */ /* 0x000fe20008000000 */
[----:B------:R-:W-:Y:S01]  /*3960*/  UMOV UR5, URZ ;  /* 0x000000ff00057c82 */ /* 0x000fe20008000000 */
[----:B------:R-:W-:Y:S01]  /*3970*/  UMOV UR7, 0x80004020 ;  /* 0x8000402000077882 */ /* 0x000fe20000000000 */
[----:B------:R-:W-:Y:S01]  /*3980*/  UMOV UR20, 0x0 ;  /* 0x0000000000147882 */ /* 0x000fe20000000000 */
[----:B------:R-:W-:Y:S01]  /*3990*/  UMOV UR21, 0x8100490 ;  /* 0x0810049000157882 */ /* 0x000fe20000000000 */
[----:B------:R-:W-:Y:S01]  /*39a0*/  UMOV UR4, UR4 ;  /* 0x0000000400047c82 */ /* 0x000fe20008000000 */
[----:B------:R0:W-:Y:S01]  /*39b0*/  UTCHMMA tmem[UR13], gdesc[UR6], tmem[UR10], tmem[UR18], idesc[UR19], !UPT ;  /* 0x00ff12060d0079ea */ /* 0x0001e2000f80000a */
[----:B------:R0:W-:Y:S01]  /*39c0*/  UTCHMMA tmem[UR16], gdesc[UR14], tmem[UR10], tmem[UR20], idesc[UR21], UPT ;  /* 0x00ff140e100079ea */ /* 0x0001e2000b80000a */
[----:B------:R0:W-:Y:S01]  /*39d0*/  UTCBAR [UR4], URZ ;  /* 0x000000ff040073e9 */ /* 0x0001e200080000ff */
[----:B------:R-:W-:Y:S01]  /*39e0*/  NOP ;  /* 0x0000000000007918 */ /* 0x000fe20000000000 */
.L_x_7:
[----:B------:R-:W-:Y:S01]  /*39f0*/  SHF.R.S32.HI R117, RZ, 0x1f, R54 ;  /* 0x0000001fff757819 */ /* 0x000fe20000011436 */
[----:B0-----:R-:W-:Y:S01]  /*3a00*/  UMOV UR4, URZ ;  /* 0x000000ff00047c82 */ /* 0x001fe20008000000 */
[----:B------:R-:W-:Y:S01]  /*3a10*/  SHF.R.S32.HI R13, RZ, 0x1f, R56 ;  /* 0x0000001fff0d7819 */ /* 0x000fe20000011438 */
[----:B------:R-:W-:Y:S06]  /*3a20*/  BRA.U !UP0, `(.L_x_8) ;  /* 0x0000001508107547 */ /* 0x000fec000b800000 */
[----:B------:R-:W-:Y:S01]  /*3a30*/  UIADD3 UR5, UPT, UPT, UR11, 0x1000, URZ ;  /* 0x000010000b057890 */ /* 0x000fe2000fffe0ff */
[----:B------:R-:W-:Y:S01]  /*3a40*/  SHF.L.U64.HI R57, R20, 0x1, R57 ;  /* 0x0000000114397819 */ /* 0x000fe20000010239 */
[----:B------:R-:W-:Y:S01]  /*3a50*/  UMOV UR14, 0xfffffffe ;  /* 0xfffffffe000e7882 */ /* 0x000fe20000000000 */
[----:B------:R-:W-:Y:S01]  /*3a60*/  SHF.L.U64.HI R58, R28, 0x1, R5 ;  /* 0x000000011c3a7819 */ /* 0x000fe20000010205 */
[----:B------:R-:W-:Y:S01]  /*3a70*/  USHF.R.U32.HI UR5, URZ, 0x4, UR5 ;  /* 0x00000004ff057899 */ /* 0x000fe20008011605 */
[----:B------:R-:W-:Y:S01]  /*3a80*/  SHF.L.U64.HI R59, R21, 0x1, R4 ;  /* 0x00000001153b7819 */ /* 0x000fe20000010204 */
[----:B------:R-:W-:Y:S01]  /*3a90*/  UMOV UR15, 0x7fffbfdf ;  /* 0x7fffbfdf000f7882 */ /* 0x000fe20000000000 */
[----:B------:R-:W-:Y:S01]  /*3aa0*/  SHF.L.U64.HI R60, R25, 0x1, R60 ;  /* 0x00000001193c7819 */ /* 0x000fe2000001023c */
[----:B------:R-:W-:Y:S01]  /*3ab0*/  USGXT.U32 UR6, UR5, 0xe ;  /* 0x0000000e0506789a */ /* 0x000fe20008000000 */
[----:B------:R-:W-:Y:S01]  /*3ac0*/  SHF.L.U64.HI R61, R27, 0x1, R6 ;  /* 0x000000011b3d7819 */ /* 0x000fe20000010206 */
[----:B------:R-:W-:Y:S01]  /*3ad0*/  UMOV UR7, URZ ;  /* 0x000000ff00077c82 */ /* 0x000fe20008000000 */
[----:B------:R-:W-:Y:S01]  /*3ae0*/  SHF.L.U64.HI R62, R31, 0x1, R62 ;  /* 0x000000011f3e7819 */ /* 0x000fe2000001023e */
[----:B------:R-:W-:Y:S01]  /*3af0*/  UIADD3.64 UR14, UPT, UPT, UR6, -UR14, URZ ;  /* 0x8000000e060e7297 */ /* 0x000fe2000fffe0ff */
[----:B------:R-:W-:Y:S01]  /*3b00*/  SHF.L.U64.HI R63, R23, 0x1, R8 ;  /* 0x00000001173f7819 */ /* 0x000fe20000010208 */
[----:B------:R-:W-:Y:S01]  /*3b10*/  UMOV UR20, UR9 ;  /* 0x0000000900147c82 */ /* 0x000fe20008000000 */
[----:B------:R-:W-:Y:S01]  /*3b20*/  SHF.L.U64.HI R64, R22, 0x1, R7 ;  /* 0x0000000116407819 */ /* 0x000fe20000010207 */
[----:B------:R-:W-:Y:S01]  /*3b30*/  UMOV UR21, 0x1 ;  /* 0x0000000100157882 */ /* 0x000fe20000000000 */
[----:B------:R-:W-:Y:S01]  /*3b40*/  SHF.L.U64.HI R65, R24, 0x1, R65 ;  /* 0x0000000118417819 */ /* 0x000fe20000010241 */
[----:B------:R-:W-:Y:S01]  /*3b50*/  UMOV UR5, URZ ;  /* 0x000000ff00057c82 */ /* 0x000fe20008000000 */
[----:B------:R-:W-:-:S02]  /*3b60*/  SHF.L.U64.HI R66, R26, 0x1, R9 ;  /* 0x000000011a427819 */ /* 0x000fc40000010209 */
[----:B------:R-:W-:Y:S02]  /*3b70*/  SHF.L.U64.HI R67, R29, 0x1, R10 ;  /* 0x000000011d437819 */ /* 0x000fe4000001020a */
[----:B------:R-:W-:Y:S02]  /*3b80*/  SHF.L.U64.HI R68, R32, 0x1, R11 ;  /* 0x0000000120447819 */ /* 0x000fe4000001020b */
[----:B------:R-:W-:Y:S02]  /*3b90*/  SHF.L.U64.HI R69, R30, 0x1, R69 ;  /* 0x000000011e457819 */ /* 0x000fe40000010245 */
[----:B------:R-:W-:Y:S02]  /*3ba0*/  SHF.L.U64.HI R70, R39, 0x1, R70 ;  /* 0x0000000127467819 */ /* 0x000fe40000010246 */
[----:B------:R-:W-:Y:S02]  /*3bb0*/  SHF.L.U64.HI R71, R40, 0x1, R71 ;  /* 0x0000000128477819 */ /* 0x000fe40000010247 */
        /* <DEDUP_REMOVED lines=14> */
[----:B------:R-:W-:-:S07]  /*3ca0*/  SHF.L.U64.HI R118, R56, 0x1, R13 ;  /* 0x0000000138767819 */ /* 0x000fce000001020d */
.L_x_11:
[C---:B------:R-:W-:Y:S02]  /*3cb0*/  ISETP.GT.AND P5, PT, R3.reuse, 0x2, PT ;  /* 0x000000020300780c */ /* 0x040fe40003fa4270 */
[C---:B------:R-:W-:Y:S02]  /*3cc0*/  ISETP.GT.AND P4, PT, R3.reuse, 0x3, PT ;  /* 0x000000030300780c */ /* 0x040fe40003f84270 */
[-C--:B------:R-:W-:Y:S02]  /*3cd0*/  LEA R6, P3, R20, R119.reuse, 0x1 ;  /* 0x0000007714067211 */ /* 0x080fe400078608ff */
[----:B------:R-:W-:Y:S02]  /*3ce0*/  LEA R8, P6, R28, R119, 0x1 ;  /* 0x000000771c087211 */ /* 0x000fe400078c08ff */
[----:B------:R-:W-:Y:S01]  /*3cf0*/  PRMT R124, RZ, 0x7610, R124 ;  /* 0x00007610ff7c7816 */ /* 0x000fe2000000007c */
[C---:B------:R-:W-:Y:S01]  /*3d00*/  IMAD.X R7, R120.reuse, 0x1, R57, P3 ;  /* 0x0000000178077824 */ /* 0x040fe200018e0639 */
[----:B------:R-:W-:Y:S01]  /*3d10*/  PRMT R123, RZ, 0x7610, R123 ;  /* 0x00007610ff7b7816 */ /* 0x000fe2000000007b */
[----:B------:R-:W-:Y:S01]  /*3d20*/  IMAD.X R9, R120, 0x1, R58, P6 ;  /* 0x0000000178097824 */ /* 0x000fe200030e063a */
[----:B------:R-:W-:-:S02]  /*3d30*/  ISETP.GT.AND P3, PT, R3, 0x4, PT ;  /* 0x000000040300780c */ /* 0x000fc40003f64270 */
[----:B------:R-:W-:Y:S01]  /*3d40*/  ISETP.GT.AND P6, PT, R3, 0x5, PT ;  /* 0x000000050300780c */ /* 0x000fe20003fc4270 */
[----:B------:R0:W2:Y:S01]  /*3d50*/  @P5 LDG.E.U16 R124, desc[UR22][R6.64] ;  /* 0x00000016067c5981 */ /* 0x0000a2000c1e1500 */
[----:B------:R-:W-:-:S03]  /*3d60*/  LEA R10, P5, R21, R119, 0x1 ;  /* 0x00000077150a7211 */ /* 0x000fc600078a08ff */
[----:B------:R1:W2:Y:S01]  /*3d70*/  @P4 LDG.E.U16 R123, desc[UR22][R8.64] ;  /* 0x00000016087b4981 */ /* 0x0002a2000c1e1500 */
[----:B------:R-:W-:Y:S01]  /*3d80*/  LEA R4, P4, R25, R119, 0x1 ;  /* 0x0000007719047211 */ /* 0x000fe200078808ff */
[C---:B------:R-:W-:Y:S01]  /*3d90*/  IMAD.X R11, R120.reuse, 0x1, R59, P5 ;  /* 0x00000001780b7824 */ /* 0x040fe200028e063b */
[----:B------:R-:W-:Y:S02]  /*3da0*/  PRMT R121, RZ, 0x7610, R121 ;  /* 0x00007610ff797816 */ /* 0x000fe40000000079 */
[----:B------:R-:W-:Y:S01]  /*3db0*/  PRMT R122, RZ, 0x7610, R122 ;  /* 0x00007610ff7a7816 */ /* 0x000fe2000000007a */
[----:B------:R-:W-:Y:S01]  /*3dc0*/  IMAD.X R5, R120, 0x1, R60, P4 ;  /* 0x0000000178057824 */ /* 0x000fe200020e063c */
[C---:B------:R-:W-:Y:S02]  /*3dd0*/  ISETP.GT.AND P5, PT, R3.reuse, 0x6, PT ;  /* 0x000000060300780c */ /* 0x040fe40003fa4270 */
[----:B------:R3:W4:Y:S01]  /*3de0*/  @P3 LDG.E.U16 R121, desc[UR22][R10.64] ;  /* 0x000000160a793981 */ /* 0x000722000c1e1500 */
[----:B------:R-:W-:-:S02]  /*3df0*/  ISETP.GT.AND P4, PT, R3, 0x7, PT ;  /* 0x000000070300780c */ /* 0x000fc40003f84270 */
[-C--:B0-----:R-:W-:Y:S01]  /*3e00*/  LEA R6, P3, R27, R119.reuse, 0x1 ;  /* 0x000000771b067211 */ /* 0x081fe200078608ff */
[----:B------:R0:W4:Y:S01]  /*3e10*/  @P6 LDG.E.U16 R122, desc[UR22][R4.64] ;  /* 0x00000016047a6981 */ /* 0x000122000c1e1500 */
[----:B-1----:R-:W-:Y:S02]  /*3e20*/  LEA R8, P6, R31, R119, 0x1 ;  /* 0x000000771f087211 */ /* 0x002fe400078c08ff */
[----:B------:R-:W-:Y:S01]  /*3e30*/  PRMT R19, RZ, 0x7610, R19 ;  /* 0x00007610ff137816 */ /* 0x000fe20000000013 */
[C---:B------:R-:W-:Y:S01]  /*3e40*/  IMAD.X R7, R120.reuse, 0x1, R61, P3 ;  /* 0x0000000178077824 */ /* 0x040fe200018e063d */
[----:B------:R-:W-:Y:S01]  /*3e50*/  PRMT R18, RZ, 0x7610, R18 ;  /* 0x00007610ff127816 */ /* 0x000fe20000000012 */
[----:B------:R-:W-:Y:S01]  /*3e60*/  IMAD.X R9, R120, 0x1, R62, P6 ;  /* 0x0000000178097824 */ /* 0x000fe200030e063e */
[C---:B------:R-:W-:Y:S02]  /*3e70*/  ISETP.GT.AND P3, PT, R3.reuse, 0x8, PT ;  /* 0x000000080300780c */ /* 0x040fe40003f64270 */
[----:B------:R1:W5:Y:S01]  /*3e80*/  @P5 LDG.E.U16 R19, desc[UR22][R6.64] ;  /* 0x0000001606135981 */ /* 0x000362000c1e1500 */
[----:B------:R-:W-:-:S02]  /*3e90*/  ISETP.GT.AND P6, PT, R3, 0x9, PT ;  /* 0x000000090300780c */ /* 0x000fc40003fc4270 */
[-C--:B---3--:R-:W-:Y:S01]  /*3ea0*/  LEA R10, P5, R23, R119.reuse, 0x1 ;  /* 0x00000077170a7211 */ /* 0x088fe200078a08ff */
[----:B------:R3:W5:Y:S01]  /*3eb0*/  @P4 LDG.E.U16 R18, desc[UR22][R8.64] ;  /* 0x0000001608124981 */ /* 0x000762000c1e1500 */
[----:B0-----:R-:W-:Y:S02]  /*3ec0*/  LEA R4, P4, R22, R119, 0x1 ;  /* 0x0000007716047211 */ /* 0x001fe400078808ff */
[----:B------:R-:W-:Y:S01]  /*3ed0*/  PRMT R15, RZ, 0x7610, R15 ;  /* 0x00007610ff0f7816 */ /* 0x000fe2000000000f */
[C---:B------:R-:W-:Y:S01]  /*3ee0*/  IMAD.X R11, R120.reuse, 0x1, R63, P5 ;  /* 0x00000001780b7824 */ /* 0x040fe200028e063f */
[----:B------:R-:W-:Y:S01]  /*3ef0*/  PRMT R14, RZ, 0x7610, R14 ;  /* 0x00007610ff0e7816 */ /* 0x000fe2000000000e */
[----:B------:R-:W-:Y:S01]  /*3f00*/  IMAD.X R5, R120, 0x1, R64, P4 ;  /* 0x0000000178057824 */ /* 0x000fe200020e0640 */
[C---:B------:R-:W-:Y:S02]  /*3f10*/  ISETP.GT.AND P5, PT, R3.reuse, 0xa, PT ;  /* 0x0000000a0300780c */ /* 0x040fe40003fa4270 */
[----:B------:R0:W5:Y:S01]  /*3f20*/  @P3 LDG.E.U16 R15, desc[UR22][R10.64] ;  /* 0x000000160a0f3981 */ /* 0x000162000c1e1500 */
[----:B------:R-:W-:-:S02]  /*3f30*/  ISETP.GT.AND P4, PT, R3, 0xb, PT ;  /* 0x0000000b0300780c */ /* 0x000fc40003f84270 */
[-C--:B-1----:R-:W-:Y:S01]  /*3f40*/  LEA R6, P3, R24, R119.reuse, 0x1 ;  /* 0x0000007718067211 */ /* 0x082fe200078608ff */
[----:B------:R1:W5:Y:S01]  /*3f50*/  @P6 LDG.E.U16 R14, desc[UR22][R4.64] ;  /* 0x00000016040e6981 */ /* 0x000362000c1e1500 */
[----:B---3--:R-:W-:Y:S02]  /*3f60*/  LEA R8, P6, R26, R119, 0x1 ;  /* 0x000000771a087211 */ /* 0x008fe400078c08ff */
[----:B------:R-:W-:Y:S01]  /*3f70*/  PRMT R17, RZ, 0x7610, R17 ;  /* 0x00007610ff117816 */ /* 0x000fe20000000011 */
[C---:B------:R-:W-:Y:S01]  /*3f80*/  IMAD.X R7, R120.reuse, 0x1, R65, P3 ;  /* 0x0000000178077824 */ /* 0x040fe200018e0641 */
[----:B------:R-:W-:Y:S01]  /*3f90*/  PRMT R16, RZ, 0x7610, R16 ;  /* 0x00007610ff107816 */ /* 0x000fe20000000010 */
[----:B------:R-:W-:Y:S01]  /*3fa0*/  IMAD.X R9, R120, 0x1, R66, P6 ;  /* 0x0000000178097824 */ /* 0x000fe200030e0642 */
[C---:B------:R-:W-:Y:S02]  /*3fb0*/  ISETP.GT.AND P3, PT, R3.reuse, 0xc, PT ;  /* 0x0000000c0300780c */ /* 0x040fe40003f64270 */
[----:B------:R3:W5:Y:S01]  /*3fc0*/  @P5 LDG.E.U16 R17, desc[UR22][R6.64] ;  /* 0x0000001606115981 */ /* 0x000762000c1e1500 */
[----:B------:R-:W-:-:S02]  /*3fd0*/  ISETP.GT.AND P6, PT, R3, 0xd, PT ;  /* 0x0000000d0300780c */ /* 0x000fc40003fc4270 */
[-C--:B0-----:R-:W-:Y:S01]  /*3fe0*/  LEA R10, P5, R29, R119.reuse, 0x1 ;  /* 0x000000771d0a7211 */ /* 0x081fe200078a08ff */
[----:B------:R0:W5:Y:S01]  /*3ff0*/  @P4 LDG.E.U16 R16, desc[UR22][R8.64] ;  /* 0x0000001608104981 */ /* 0x000162000c1e1500 */
        /* <DEDUP_REMOVED lines=20> */
[-C--:B---3--:R-:W-:Y:S02]  /*4140*/  LEA R4, P3, R41, R119.reuse, 0x1 ;  /* 0x0000007729047211 */ /* 0x088fe400078608ff */
[----:B------:R-:W-:Y:S01]  /*4150*/  PRMT R130, RZ, 0x7610, R130 ;  /* 0x00007610ff827816 */ /* 0x000fe20000000082 */
[C---:B------:R-:W-:Y:S01]  /*4160*/  IMAD.X R11, R120.reuse, 0x1, R71, P6 ;  /* 0x00000001780b7824 */ /* 0x040fe200030e0647 */
[----:B------:R-:W-:Y:S01]  /*4170*/  PRMT R129, RZ, 0x7610, R129 ;  /* 0x00007610ff817816 */ /* 0x000fe20000000081 */
[----:B------:R-:W-:Y:S01]  /*4180*/  IMAD.X R5, R120, 0x1, R72, P3 ;  /* 0x0000000178057824 */ /* 0x000fe200018e0648 */
[C---:B------:R-:W-:Y:S02]  /*4190*/  ISETP.GT.AND P6, PT, R3.reuse, 0x12, PT ;  /* 0x000000120300780c */ /* 0x040fe40003fc4270 */
[----:B------:R-:W-:Y:S01]  /*41a0*/  ISETP.GT.AND P3, PT, R3, 0x13, PT ;  /* 0x000000130300780c */ /* 0x000fe20003f64270 */
[----:B------:R3:W5:Y:S01]  /*41b0*/  @P4 LDG.E.U16 R130, desc[UR22][R10.64] ;  /* 0x000000160a824981 */ /* 0x000762000c1e1500 */
[----:B0-----:R-:W-:-:S03]  /*41c0*/  LEA R6, P4, R42, R119, 0x1 ;  /* 0x000000772a067211 */ /* 0x001fc600078808ff */
[----:B------:R0:W5:Y:S01]  /*41d0*/  @P5 LDG.E.U16 R129, desc[UR22][R4.64] ;  /* 0x0000001604815981 */ /* 0x000162000c1e1500 */
[-C--:B-1----:R-:W-:Y:S01]  /*41e0*/  LEA R8, P5, R43, R119.reuse, 0x1 ;  /* 0x000000772b087211 */ /* 0x082fe200078a08ff */
[C---:B------:R-:W-:Y:S01]  /*41f0*/  IMAD.X R7, R120.reuse, 0x1, R73, P4 ;  /* 0x0000000178077824 */ /* 0x040fe200020e0649 */
[----:B------:R-:W-:Y:S02]  /*4200*/  PRMT R132, RZ, 0x7610, R132 ;  /* 0x00007610ff847816 */ /* 0x000fe40000000084 */
[----:B------:R-:W-:Y:S01]  /*4210*/  PRMT R131, RZ, 0x7610, R131 ;  /* 0x00007610ff837816 */ /* 0x000fe20000000083 */
[----:B------:R-:W-:Y:S01]  /*4220*/  IMAD.X R9, R120, 0x1, R74, P5 ;  /* 0x0000000178097824 */ /* 0x000fe200028e064a */
[C---:B------:R-:W-:Y:S02]  /*4230*/  ISETP.GT.AND P4, PT, R3.reuse, 0x14, PT ;  /* 0x000000140300780c */ /* 0x040fe40003f84270 */
[----:B------:R-:W-:Y:S01]  /*4240*/  ISETP.GT.AND P5, PT, R3, 0x15, PT ;  /* 0x000000150300780c */ /* 0x000fe20003fa4270 */
[----:B------:R1:W5:Y:S01]  /*4250*/  @P6 LDG.E.U16 R132, desc[UR22][R6.64] ;  /* 0x0000001606846981 */ /* 0x000362000c1e1500 */
[----:B---3--:R-:W-:-:S03]  /*4260*/  LEA R10, P6, R44, R119, 0x1 ;  /* 0x000000772c0a7211 */ /* 0x008fc600078c08ff */
[----:B------:R3:W5:Y:S01]  /*4270*/  @P3 LDG.E.U16 R131, desc[UR22][R8.64] ;  /* 0x0000001608833981 */ /* 0x000762000c1e1500 */
[-C--:B0-----:R-:W-:Y:S01]  /*4280*/  LEA R4, P3, R45, R119.reuse, 0x1 ;  /* 0x000000772d047211 */ /* 0x081fe200078608ff */
[C---:B------:R-:W-:Y:S01]  /*4290*/  IMAD.X R11, R120.reuse, 0x1, R75, P6 ;  /* 0x00000001780b7824 */ /* 0x040fe200030e064b */
[----:B------:R-:W-:Y:S02]  /*42a0*/  PRMT R134, RZ, 0x7610, R134 ;  /* 0x00007610ff867816 */ /* 0x000fe40000000086 */
[----:B------:R-:W-:Y:S01]  /*42b0*/  PRMT R133, RZ, 0x7610, R133 ;  /* 0x00007610ff857816 */ /* 0x000fe20000000085 */
[----:B------:R-:W-:Y:S01]  /*42c0*/  IMAD.X R5, R120, 0x1, R108, P3 ;  /* 0x0000000178057824 */ /* 0x000fe200018e066c */
[C---:B------:R-:W-:Y:S02]  /*42d0*/  ISETP.GT.AND P6, PT, R3.reuse, 0x16, PT ;  /* 0x000000160300780c */ /* 0x040fe40003fc4270 */
[----:B------:R-:W-:Y:S01]  /*42e0*/  ISETP.GT.AND P3, PT, R3, 0x17, PT ;  /* 0x000000170300780c */ /* 0x000fe20003f64270 */
[----:B------:R0:W5:Y:S01]  /*42f0*/  @P4 LDG.E.U16 R134, desc[UR22][R10.64] ;  /* 0x000000160a864981 */ /* 0x000162000c1e1500 */
[----:B-1----:R-:W-:-:S03]  /*4300*/  LEA R6, P4, R46, R119, 0x1 ;  /* 0x000000772e067211 */ /* 0x002fc600078808ff */
[----:B------:R1:W5:Y:S01]  /*4310*/  @P5 LDG.E.U16 R133, desc[UR22][R4.64] ;  /* 0x0000001604855981 */ /* 0x000362000c1e1500 */
[-C--:B---3--:R-:W-:Y:S01]  /*4320*/  LEA R8, P5, R47, R119.reuse, 0x1 ;  /* 0x000000772f087211 */ /* 0x088fe200078a08ff */
[C---:B------:R-:W-:Y:S01]  /*4330*/  IMAD.X R7, R120.reuse, 0x1, R109, P4 ;  /* 0x0000000178077824 */ /* 0x040fe200020e066d */
[----:B------:R-:W-:Y:S02]  /*4340*/  PRMT R136, RZ, 0x7610, R136 ;  /* 0x00007610ff887816 */ /* 0x000fe40000000088 */
        /* <DEDUP_REMOVED lines=16> */
[----:B------:R-:W5:Y:S01]  /*4450*/  @P5 LDG.E.U16 R137, desc[UR22][R4.64] ;  /* 0x0000001604895981 */ /* 0x000f62000c1e1500 */
        /* <DEDUP_REMOVED lines=8> */
[----:B------:R-:W-:-:S03]  /*44e0*/  LEA R12, P6, R52, R119, 0x1 ;  /* 0x00000077340c7211 */ /* 0x000fc600078c08ff */
[----:B------:R3:W5:Y:S01]  /*44f0*/  @P3 LDG.E.U16 R142, desc[UR22][R8.64] ;  /* 0x00000016088e3981 */ /* 0x000762000c1e1500 */
[-C--:B-1----:R-:W-:Y:S01]  /*4500*/  LEA R10, P3, R53, R119.reuse, 0x1 ;  /* 0x00000077350a7211 */ /* 0x082fe200078608ff */
[C---:B------:R-:W-:Y:S01]  /*4510*/  IMAD.X R13, R120.reuse, 0x1, R115, P6 ;  /* 0x00000001780d7824 */ /* 0x040fe200030e0673 */
[----:B------:R-:W-:Y:S02]  /*4520*/  PRMT R143, RZ, 0x7610, R143 ;  /* 0x00007610ff8f7816 */ /* 0x000fe4000000008f */
[----:B------:R-:W-:Y:S01]  /*4530*/  PRMT R144, RZ, 0x7610, R144 ;  /* 0x00007610ff907816 */ /* 0x000fe20000000090 */
[----:B------:R-:W-:Y:S01]  /*4540*/  IMAD.X R11, R120, 0x1, R116, P3 ;  /* 0x00000001780b7824 */ /* 0x000fe200018e0674 */
[-C--:B0-----:R-:W-:Y:S02]  /*4550*/  LEA R6, P6, R54, R119.reuse, 0x1 ;  /* 0x0000007736067211 */ /* 0x081fe400078c08ff */
[----:B------:R-:W5:Y:S01]  /*4560*/  @P4 LDG.E.U16 R143, desc[UR22][R12.64] ;  /* 0x000000160c8f4981 */ /* 0x000f62000c1e1500 */
[----:B------:R-:W-:-:S03]  /*4570*/  IADD3 R4, P4, PT, R20, R119, RZ ;  /* 0x0000007714047210 */ /* 0x000fc60007f9e0ff */
[----:B------:R0:W5:Y:S01]  /*4580*/  @P5 LDG.E.U16 R144, desc[UR22][R10.64] ;  /* 0x000000160a905981 */ /* 0x000162000c1e1500 */
[----:B---3--:R-:W-:Y:S01]  /*4590*/  LEA R8, P5, R56, R119, 0x1 ;  /* 0x0000007738087211 */ /* 0x008fe200078a08ff */
[C---:B------:R-:W-:Y:S01]  /*45a0*/  IMAD.X R5, R120.reuse, 0x1, R55, P4 ;  /* 0x0000000178057824 */ /* 0x040fe200020e0637 */
[C---:B------:R-:W-:Y:S01]  /*45b0*/  ISETP.GT.AND P3, PT, R3.reuse, RZ, PT ;  /* 0x000000ff0300720c */ /* 0x040fe20003f64270 */
[C---:B------:R-:W-:Y:S01]  /*45c0*/  IMAD.X R7, R120.reuse, 0x1, R117, P6 ;  /* 0x0000000178077824 */ /* 0x040fe200030e0675 */
[C---:B------:R-:W-:Y:S01]  /*45d0*/  ISETP.GT.AND P4, PT, R3.reuse, 0x1e, PT ;  /* 0x0000001e0300780c */ /* 0x040fe20003f84270 */
[----:B------:R-:W-:Y:S01]  /*45e0*/  IMAD.X R9, R120, 0x1, R118, P5 ;  /* 0x0000000178097824 */ /* 0x000fe200028e0676 */
[C---:B------:R-:W-:Y:S02]  /*45f0*/  ISETP.GT.AND P6, PT, R3.reuse, 0x1f, PT ;  /* 0x0000001f0300780c */ /* 0x040fe40003fc4270 */
[----:B------:R-:W-:Y:S01]  /*4600*/  ISETP.GT.AND P5, PT, R3, 0x1, PT ;  /* 0x000000010300780c */ /* 0x000fe20003fa4270 */
[----:B------:R-:W-:Y:S01]  /*4610*/  USHF.L.U32 UR4, UR4, 0x1f, URZ ;  /* 0x0000001f04047899 */ /* 0x000fe200080006ff */
[----:B------:R-:W-:-:S02]  /*4620*/  PRMT R139, RZ, 0x7610, R139 ;  /* 0x00007610ff8b7816 */ /* 0x000fc4000000008b */
[----:B------:R-:W-:Y:S02]  /*4630*/  PRMT R145, RZ, 0x7610, R145 ;  /* 0x00007610ff917816 */ /* 0x000fe40000000091 */
[----:B------:R-:W-:Y:S01]  /*4640*/  PRMT R146, RZ, 0x7610, R146 ;  /* 0x00007610ff927816 */ /* 0x000fe20000000092 */
[----:B0-----:R-:W-:Y:S01]  /*4650*/  @P3 IMAD.MOV.U32 R10, RZ, RZ, R119 ;  /* 0x000000ffff0a3224 */ /* 0x001fe200078e0077 */
[----:B------:R-:W-:Y:S01]  /*4660*/  PRMT R140, RZ, 0x7610, R140 ;  /* 0x00007610ff8c7816 */ /* 0x000fe2000000008c */
[----:B------:R-:W-:Y:S01]  /*4670*/  @P3 IMAD.MOV.U32 R11, RZ, RZ, R120 ;  /* 0x000000ffff0b3224 */ /* 0x000fe200078e0078 */
[----:B------:R-:W5:Y:S01]  /*4680*/  @P4 LDG.E.U16 R145, desc[UR22][R6.64] ;  /* 0x0000001606914981 */ /* 0x000f62000c1e1500 */
[----:B------:R-:W-:-:S03]  /*4690*/  IMAD.U32 R12, RZ, RZ, UR4 ;  /* 0x00000004ff0c7e24 */ /* 0x000fc6000f8e00ff */
[----:B------:R-:W5:Y:S04]  /*46a0*/  @P3 LDG.E.U16 R139, desc[UR22][R10.64] ;  /* 0x000000160a8b3981 */ /* 0x000f68000c1e1500 */
[----:B------:R-:W5:Y:S04]  /*46b0*/  @P6 LDG.E.U16 R146, desc[UR22][R8.64] ;  /* 0x0000001608926981 */ /* 0x000f68000c1e1500 */
[----:B------:R2:W5:Y:S01]  /*46c0*/  @P5 LDG.E.U16 R140, desc[UR22][R4.64] ;  /* 0x00000016048c5981 */ /* 0x000562000c1e1500 */
[----:B------:R-:W0:Y:S01]  /*46d0*/  SYNCS.PHASECHK.TRANS64.TRYWAIT P3, [UR8], R12 ;  /* 0x0000000cff0075a7 */ /* 0x000e220008061108 */
[----:B--2---:R-:W-:-:S02]  /*46e0*/  PRMT R5, R124, 0x5410, R123 ;  /* 0x000054107c057816 */ /* 0x004fc4000000007b */
[----:B----4-:R-:W-:Y:S01]  /*46f0*/  PRMT R6, R121, 0x5410, R122 ;  /* 0x0000541079067816 */ /* 0x010fe2000000007a */
[----:B0-----:R-:W-:Y:S06]  /*4700*/  @!P3 BRA `(.L_x_9) ;  /* 0x0000002400d4b947 */ /* 0x001fec0003800000 */
.L_x_17:
[----:B-----5:R-:W-:Y:S01]  /*4710*/  PRMT R7, R19, 0x5410, R18 ;  /* 0x0000541013077816 */ /* 0x020fe20000000012 */
[C---:B------:R-:W-:Y:S01]  /*4720*/  IMAD.WIDE R78, R38.reuse, 0x2, R78 ;  /* 0x00000002264e7825 */ /* 0x040fe200078e024e */
[----:B------:R-:W-:Y:S02]  /*4730*/  PRMT R8, R15, 0x5410, R14 ;  /* 0x000054100f087816 */ /* 0x000fe4000000000e */
[----:B------:R-:W-:Y:S01]  /*4740*/  PRMT R9, R17, 0x5410, R16 ;  /* 0x0000541011097816 */ /* 0x000fe20000000010 */
[----:B------:R-:W-:Y:S01]  /*4750*/  IMAD.WIDE R82, R38, 0x2, R82 ;  /* 0x0000000226527825 */ /* 0x000fe200078e0252 */
[----:B------:R-:W-:Y:S02]  /*4760*/  PRMT R10, R126, 0x5410, R125 ;  /* 0x000054107e0a7816 */ /* 0x000fe4000000007d */
[----:B------:R-:W-:Y:S01]  /*4770*/  PRMT R11, R128, 0x5410, R127 ;  /* 0x00005410800b7816 */ /* 0x000fe2000000007f */
[----:B------:R-:W-:Y:S01]  /*4780*/  IMAD.WIDE R86, R38, 0x2, R86 ;  /* 0x0000000226567825 */ /* 0x000fe200078e0256 */
[----:B------:R-:W-:-:S02]  /*4790*/  PRMT R12, R130, 0x5410, R129 ;  /* 0x00005410820c7816 */ /* 0x000fc40000000081 */
[----:B------:R-:W-:Y:S01]  /*47a0*/  PRMT R13, R132, 0x5410, R131 ;  /* 0x00005410840d7816 */ /* 0x000fe20000000083 */
[----:B------:R-:W-:Y:S01]  /*47b0*/  IMAD.WIDE R90, R38, 0x2, R90 ;  /* 0x00000002265a7825 */ /* 0x000fe200078e025a */
        /* <DEDUP_REMOVED lines=10> */
[----:B------:R-:W-:Y:S01]  /*4860*/  ISETP.GE.AND P3, PT, R34, R3, PT ;  /* 0x000000032200720c */ /* 0x000fe20003f66270 */
[C---:B------:R-:W-:Y:S01]  /*4870*/  IMAD.WIDE R106, R38.reuse, 0x2, R106 ;  /* 0x00000002266a7825 */ /* 0x040fe200078e026a */
[----:B------:R0:W-:Y:S01]  /*4880*/  STTM.x16 tmem[UR12+0x40], R4 ;  /* 0x00004004000079ed */ /* 0x0001e2000824000c */
[----:B------:R-:W1:Y:S02]  /*4890*/  FENCE.VIEW.ASYNC.T ;  /* 0x00000000000073c6 */ /* 0x000e640000000200 */
[----:B------:R-:W-:-:S04]  /*48a0*/  IMAD.WIDE R80, R38, 0x2, R80 ;  /* 0x0000000226507825 */ /* 0x000fc800078e0250 */
[----:B------:R-:W-:-:S04]  /*48b0*/  IMAD.WIDE R84, R38, 0x2, R84 ;  /* 0x0000000226547825 */ /* 0x000fc800078e0254 */
[----:B------:R-:W-:-:S04]  /*48c0*/  IMAD.WIDE R88, R38, 0x2, R88 ;  /* 0x0000000226587825 */ /* 0x000fc800078e0258 */
[----:B------:R-:W-:-:S04]  /*48d0*/  IMAD.WIDE R92, R38, 0x2, R92 ;  /* 0x00000002265c7825 */ /* 0x000fc800078e025c */
[----:B------:R-:W-:-:S04]  /*48e0*/  IMAD.WIDE R96, R38, 0x2, R96 ;  /* 0x0000000226607825 */ /* 0x000fc800078e0260 */
[----:B------:R-:W-:-:S04]  /*48f0*/  IMAD.WIDE R100, R38, 0x2, R100 ;  /* 0x0000000226647825 */ /* 0x000fc800078e0264 */
[----:B------:R-:W-:-:S04]  /*4900*/  IMAD.WIDE R104, R38, 0x2, R104 ;  /* 0x0000000226687825 */ /* 0x000fc800078e0268 */
[----:B------:R-:W-:Y:S01]  /*4910*/  IMAD.WIDE R76, R38, 0x2, R76 ;  /* 0x00000002264c7825 */ /* 0x000fe200078e024c */
[----:B0-----:R-:W-:Y:S01]  /*4920*/  PRMT R5, RZ, 0x7610, R5 ;  /* 0x00007610ff057816 */ /* 0x001fe20000000005 */
[----:B-1----:R-:W-:Y:S01]  /*4930*/  BAR.SYNC.DEFER_BLOCKING 0x0 ;  /* 0x0000000000007b1d */ /* 0x002fe20000010000 */
[----:B------:R-:W-:Y:S02]  /*4940*/  PRMT R7, RZ, 0x7610, R7 ;  /* 0x00007610ff077816 */ /* 0x000fe40000000007 */
[----:B------:R-:W-:Y:S02]  /*4950*/  PRMT R9, RZ, 0x7610, R9 ;  /* 0x00007610ff097816 */ /* 0x000fe40000000009 */
[----:B------:R-:W-:Y:S02]  /*4960*/  PRMT R11, RZ, 0x7610, R11 ;  /* 0x00007610ff0b7816 */ /* 0x000fe4000000000b */
        /* <DEDUP_REMOVED lines=9> */
[----:B------:R-:W2:Y:S01]  /*4a00*/  @!P3 LDG.E.U16 R5, desc[UR22][R106.64] ;  /* 0x000000166a05b981 */ /* 0x000ea2000c1e1500 */
[----:B------:R-:W-:Y:S02]  /*4a10*/  PRMT R14, RZ, 0x7610, R14 ;  /* 0x00007610ff0e7816 */ /* 0x000fe4000000000e */
[----:B------:R-:W-:Y:S01]  /*4a20*/  PRMT R16, RZ, 0x7610, R16 ;  /* 0x00007610ff107816 */ /* 0x000fe20000000010 */
[----:B------:R-:W3:Y:S01]  /*4a30*/  @!P3 LDG.E.U16 R7, desc[UR22][R102.64] ;  /* 0x000000166607b981 */ /* 0x000ee2000c1e1500 */
[----:B------:R-:W-:-:S03]  /*4a40*/  PRMT R18, RZ, 0x7610, R18 ;  /* 0x00007610ff127816 */ /* 0x000fc60000000012 */
[----:B------:R-:W4:Y:S04]  /*4a50*/  @!P3 LDG.E.U16 R9, desc[UR22][R98.64] ;  /* 0x000000166209b981 */ /* 0x000f28000c1e1500 */
        /* <DEDUP_REMOVED lines=12> */
[----:B------:R-:W4:Y:S01]  /*4b20*/  @!P3 LDG.E.U16 R18, desc[UR22][R76.64] ;  /* 0x000000164c12b981 */ /* 0x000f22000c1e1500 */
[----:B------:R-:W-:Y:S01]  /*4b30*/  BAR.SYNC.DEFER_BLOCKING 0x0 ;  /* 0x0000000000007b1d */ /* 0x000fe20000010000 */
[----:B------:R-:W-:-:S04]  /*4b40*/  ULEA UR8, UR21, UR11, 0x3 ;  /* 0x0000000b15087291 */ /* 0x000fc8000f8e18ff */
[----:B------:R-:W-:Y:S01]  /*4b50*/  UIADD3 UR8, UPT, UPT, UR8, 0x2000, URZ ;  /* 0x0000200008087890 */ /* 0x000fe2000fffe0ff */
[----:B--2---:R0:W-:Y:S04]  /*4b60*/  STS.U16 [R36+UR11+0x1000], R5 ;  /* 0x0010000524007988 */ /* 0x0041e8000800040b */
[----:B---3--:R0:W-:Y:S04]  /*4b70*/  STS.U16 [R36+UR11+0x1200], R7 ;  /* 0x0012000724007988 */ /* 0x0081e8000800040b */
[----:B----4-:R0:W-:Y:S04]  /*4b80*/  STS.U16 [R36+UR11+0x1400], R9 ;  /* 0x0014000924007988 */ /* 0x0101e8000800040b */
[----:B------:R0:W-:Y:S04]  /*4b90*/  STS.U16 [R36+UR11+0x1600], R11 ;  /* 0x0016000b24007988 */ /* 0x0001e8000800040b */
        /* <DEDUP_REMOVED lines=13> */
[----:B-1----:R-:W1:Y:S02]  /*4c70*/  FENCE.VIEW.ASYNC.S ;  /* 0x00000000000073c6 */ /* 0x002e640000000000 */
[----:B-1----:R-:W-:Y:S06]  /*4c80*/  BAR.SYNC.DEFER_BLOCKING 0x0 ;  /* 0x0000000000007b1d */ /* 0x002fec0000010000 */
[----:B------:R-:W-:Y:S05]  /*4c90*/  @P0 BRA `(.L_x_10) ;  /* 0x0000000000340947 */ /* 0x000fea0003800000 */
[----:B------:R-:W-:Y:S01]  /*4ca0*/  UIADD3 UR24, UPT, UPT, UR10, 0x48, URZ ;  /* 0x000000480a187890 */ /* 0x000fe2000fffe0ff */
[----:B------:R-:W-:Y:S01]  /*4cb0*/  UMOV UR16, UR6 ;  /* 0x0000000600107c82 */ /* 0x000fe20008000000 */
[----:B------:R-:W-:Y:S01]  /*4cc0*/  UMOV UR17, 0x80004020 ;  /* 0x8000402000117882 */ /* 0x000fe20000000000 */
[----:B------:R-:W-:Y:S01]  /*4cd0*/  UMOV UR18, 0x0 ;  /* 0x0000000000127882 */ /* 0x000fe20000000000 */
[----:B------:R-:W-:Y:S01]  /*4ce0*/  UMOV UR19, 0x8100490 ;  /* 0x0810049000137882 */ /* 0x000fe20000000000 */
[----:B------:R-:W-:Y:S01]  /*4cf0*/  UMOV UR9, URZ ;  /* 0x000000ff00097c82 */ /* 0x000fe20008000000 */
[----:B------:R-:W-:Y:S01]  /*4d00*/  UMOV UR26, 0x0 ;  /* 0x00000000001a7882 */ /* 0x000fe20000000000 */
[----:B------:R-:W-:Y:S01]  /*4d10*/  UMOV UR27, 0x8100490 ;  /* 0x08100490001b7882 */ /* 0x000fe20000000000 */
[----:B------:R1:W-:Y:S01]  /*4d20*/  UTCHMMA tmem[UR13], gdesc[UR16], tmem[UR10], tmem[UR18], idesc[UR19], UPT ;  /* 0x00ff12100d0079ea */ /* 0x0003e2000b80000a */
[----:B------:R-:W-:Y:S01]  /*4d30*/  UMOV UR4, UR8 ;  /* 0x0000000800047c82 */ /* 0x000fe20008000000 */
[----:B------:R1:W-:Y:S01]  /*4d40*/  UTCHMMA tmem[UR24], gdesc[UR14], tmem[UR10], tmem[UR26], idesc[UR27], UPT ;  /* 0x00ff1a0e180079ea */ /* 0x0003e2000b80000a */
[----:B------:R1:W-:Y:S01]  /*4d50*/  UTCBAR [UR4], URZ ;  /* 0x000000ff040073e9 */ /* 0x0003e200080000ff */
[----:B------:R-:W-:-:S02]  /*4d60*/  NOP ;  /* 0x0000000000007918 */ /* 0x000fc40000000000 */
.L_x_10:
[----:B------:R-:W-:Y:S01]  /*4d70*/  UIADD3 UR21, UPT, UPT, UR21, 0x1, URZ ;  /* 0x0000000115157890 */ /* 0x000fe2000fffe0ff */
[----:B0-----:R-:W-:Y:S01]  /*4d80*/  IMAD.MOV.U32 R4, RZ, RZ, R119 ;  /* 0x000000ffff047224 */ /* 0x001fe200078e0077 */
[----:B------:R-:W-:Y:S01]  /*4d90*/  UIADD3 UR20, UPT, UPT, UR20, -0x1, URZ ;  /* 0xffffffff14147890 */ /* 0x000fe2000fffe0ff */
[----:B------:R-:W-:Y:S01]  /*4da0*/  IMAD.MOV.U32 R5, RZ, RZ, R120 ;  /* 0x000000ffff057224 */ /* 0x000fe200078e0078 */
[----:B------:R-:W-:Y:S01]  /*4db0*/  UISETP.GT.AND UP0, UPT, UR21, 0x1, UPT ;  /* 0x000000011500788c */ /* 0x000fe2000bf04270 */
[----:B------:R-:W-:Y:S02]  /*4dc0*/  VIADD R3, R3, 0xffffffe0 ;  /* 0xffffffe003037836 */ /* 0x000fe40000000000 */
[----:B------:R-:W-:Y:S01]  /*4dd0*/  IMAD.WIDE R4, R35, 0x2, R4 ;  /* 0x0000000223047825 */ /* 0x000fe200078e0204 */
[----:B-1----:R-:W-:Y:S02]  /*4de0*/  USEL UR4, URZ, 0x1, !UP0 ;  /* 0x00000001ff047887 */ /* 0x002fe4000c000000 */
[----:B------:R-:W-:Y:S01]  /*4df0*/  USEL UR21, UR21, URZ, !UP0 ;  /* 0x000000ff15157287 */ /* 0x000fe2000c000000 */
[----:B------:R-:W-:Y:S01]  /*4e00*/  IMAD.MOV.U32 R119, RZ, RZ, R4 ;  /* 0x000000ffff777224 */ /* 0x000fe200078e0004 */
[----:B------:R-:W-:Y:S01]  /*4e10*/  UISETP.NE.U32.AND UP0, UPT, UR20, URZ, UPT ;  /* 0x000000ff1400728c */ /* 0x000fe2000bf05070 */
[----:B------:R-:W-:Y:S01]  /*4e20*/  IMAD.MOV.U32 R120, RZ, RZ, R5 ;  /* 0x000000ffff787224 */ /* 0x000fe200078e0005 */
[----:B------:R-:W-:-:S03]  /*4e30*/  ULOP3.LUT UR9, UR5, UR4, URZ, 0x3c, !UPT ;  /* 0x0000000405097292 */ /* 0x000fc6000f8e3cff */
[----:B------:R-:W-:-:S04]  /*4e40*/  UMOV UR4, UR5 ;  /* 0x0000000500047c82 */ /* 0x000fc80008000000 */
[----:B------:R-:W-:Y:S01]  /*4e50*/  UMOV UR5, UR9 ;  /* 0x0000000900057c82 */ /* 0x000fe20008000000 */
[----:B------:R-:W-:Y:S05]  /*4e60*/  BRA.U UP0, `(.L_x_11) ;  /* 0xffffffed00907547 */ /* 0x000fea000b83ffff */
.L_x_8:
[----:B------:R-:W-:Y:S01]  /*4e70*/  ISETP.GE.AND P0, PT, R33, 0x20, PT ;  /* 0x000000202100780c */ /* 0x000fe20003f06270 */
[----:B------:R-:W0:Y:S01]  /*4e80*/  LDCU UR5, c[0x0][0x3b4] ;  /* 0x00007680ff0577ac */ /* 0x000e220008000800 */
[----:B------:R-:W1:Y:S01]  /*4e90*/  LDCU UR6, c[0x0][0x3b8] ;  /* 0x00007700ff0677ac */ /* 0x000e620008000800 */
[----:B------:R-:W2:Y:S10]  /*4ea0*/  LDCU.128 UR16, c[0x0][0x390] ;  /* 0x00007200ff1077ac */ /* 0x000eb40008000c00 */
[----:B------:R-:W-:Y:S05]  /*4eb0*/  @!P0 BRA `(.L_x_12) ;  /* 0x0000000000108947 */ /* 0x000fea0003800000 */
[----:B------:R-:W-:-:S06]  /*4ec0*/  USHF.L.U32 UR4, UR4, 0x1f, URZ ;  /* 0x0000001f04047899 */ /* 0x000fcc00080006ff */
[----:B------:R-:W-:-:S04]  /*4ed0*/  IMAD.U32 R3, RZ, RZ, UR4 ;  /* 0x00000004ff037e24 */ /* 0x000fc8000f8e00ff */
[----:B------:R-:W3:Y:S02]  /*4ee0*/  SYNCS.PHASECHK.TRANS64.TRYWAIT P0, [UR8], R3 ;  /* 0x00000003ff0075a7 */ /* 0x000ee40008001108 */
[----:B---3--:R-:W-:Y:S05]  /*4ef0*/  @!P0 BRA `(.L_x_13) ;  /* 0x0000001c00e48947 */ /* 0x008fea0003800000 */
.L_x_12:
[----:B------:R-:W-:Y:S01]  /*4f00*/  BAR.SYNC.DEFER_BLOCKING 0x0 ;  /* 0x0000000000007b1d */ /* 0x000fe20000010000 */
[----:B-1----:R-:W-:Y:S01]  /*4f10*/  IMAD R69, R0, UR6, RZ ;  /* 0x0000000600457c24 */ /* 0x002fe2000f8e02ff */
[C---:B--2---:R-:W-:Y:S01]  /*4f20*/  ISETP.GE.AND P0, PT, R2.reuse, UR18, PT ;  /* 0x0000001202007c0c */ /* 0x044fe2000bf06270 */
[----:B0-----:R-:W-:Y:S02]  /*4f30*/  IMAD R3, R2, UR5, RZ ;  /* 0x0000000502037c24 */ /* 0x001fe4000f8e02ff */
[----:B------:R-:W-:Y:S02]  /*4f40*/  VIADD R71, R69, UR6 ;  /* 0x0000000645477c36 */ /* 0x000fe40008000000 */
[C---:B------:R-:W-:Y:S01]  /*4f50*/  VIADD R68, R0.reuse, 0x2 ;  /* 0x0000000200447836 */ /* 0x040fe20000000000 */
[----:B------:R-:W-:Y:S01]  /*4f60*/  LEA R2, P3, R3, UR16, 0x1 ;  /* 0x0000001003027c11 */ /* 0x000fe2000f8608ff */
[----:B------:R-:W-:Y:S02]  /*4f70*/  VIADD R73, R71, UR6 ;  /* 0x0000000647497c36 */ /* 0x000fe40008000000 */
[----:B------:R-:W-:Y:S01]  /*4f80*/  VIADD R70, R0, 0x1 ;  /* 0x0000000100467836 */ /* 0x000fe20000000000 */
[----:B------:R-:W-:Y:S01]  /*4f90*/  ISETP.LT.AND P4, PT, R68, UR19, !P0 ;  /* 0x0000001344007c0c */ /* 0x000fe2000c781270 */
[----:B------:R-:W-:Y:S01]  /*4fa0*/  VIADD R74, R73, UR6 ;  /* 0x00000006494a7c36 */ /* 0x000fe20008000000 */
[----:B------:R-:W-:Y:S01]  /*4fb0*/  LEA.HI.X.SX32 R3, R3, UR17, 0x1, P3 ;  /* 0x0000001103037c11 */ /* 0x000fe200098f0eff */
[----:B------:R-:W-:Y:S01]  /*4fc0*/  VIADD R83, R0, 0x3 ;  /* 0x0000000300537836 */ /* 0x000fe20000000000 */
[----:B------:R-:W-:Y:S01]  /*4fd0*/  ISETP.LT.AND P5, PT, R70, UR19, !P0 ;  /* 0x0000001346007c0c */ /* 0x000fe2000c7a1270 */
[----:B------:R-:W-:Y:S01]  /*4fe0*/  VIADD R75, R74, UR6 ;  /* 0x000000064a4b7c36 */ /* 0x000fe20008000000 */
[-C--:B------:R-:W-:Y:S01]  /*4ff0*/  LEA R68, P3, R69, R2.reuse, 0x1 ;  /* 0x0000000245447211 */ /* 0x080fe200078608ff */
[----:B------:R-:W-:Y:S01]  /*5000*/  VIADD R86, R0, 0x4 ;  /* 0x0000000400567836 */ /* 0x000fe20000000000 */
[-C--:B------:R-:W-:Y:S01]  /*5010*/  LEA R70, P6, R71, R2.reuse, 0x1 ;  /* 0x0000000247467211 */ /* 0x080fe200078c08ff */
[----:B------:R-:W-:Y:S01]  /*5020*/  VIADD R77, R75, UR6 ;  /* 0x000000064b4d7c36 */ /* 0x000fe20008000000 */
[-C--:B------:R-:W-:Y:S01]  /*5030*/  LEA.HI.X.SX32 R69, R69, R3.reuse, 0x1, P3 ;  /* 0x0000000345457211 */ /* 0x080fe200018f0eff */
[----:B------:R-:W0:Y:S02]  /*5040*/  @!P2 SYNCS.CCTL.IV [UR11+0x2000] ;  /* 0x00200000ff00a9b1 */ /* 0x000e24000800000b */
[----:B0-----:R-:W-:Y:S01]  /*5050*/  BAR.SYNC.DEFER_BLOCKING 0x0 ;  /* 0x0000000000007b1d */ /* 0x001fe20000010000 */
[----:B------:R-:W-:Y:S01]  /*5060*/  LEA.HI.X.SX32 R71, R71, R3, 0x1, P6 ;  /* 0x0000000347477211 */ /* 0x000fe200030f0eff */
[----:B------:R-:W-:Y:S01]  /*5070*/  VIADD R79, R77, UR6 ;  /* 0x000000064d4f7c36 */ /* 0x000fe20008000000 */
[----:B------:R-:W-:-:S03]  /*5080*/  LEA R72, P6, R74, R2, 0x1 ;  /* 0x000000024a487211 */ /* 0x000fc600078c08ff */
[----:B------:R-:W-:Y:S01]  /*5090*/  VIADD R81, R79, UR6 ;  /* 0x000000064f517c36 */ /* 0x000fe20008000000 */
[----:B------:R-:W0:Y:S03]  /*50a0*/  LDTM.x64 R4, tmem[UR12] ;  /* 0x0000000c000479ee */ /* 0x000e260008340000 */
[----:B------:R-:W-:Y:S01]  /*50b0*/  VIADD R84, R81, UR6 ;  /* 0x0000000651547c36 */ /* 0x000fe20008000000 */
[----:B------:R-:W1:Y:S01]  /*50c0*/  @!P2 SYNCS.CCTL.IV [UR11+0x2008] ;  /* 0x00200800ff00a9b1 */ /* 0x000e62000800000b */
[----:B------:R-:W-:Y:S01]  /*50d0*/  ISETP.LT.AND P2, PT, R0, UR19, !P0 ;  /* 0x0000001300007c0c */ /* 0x000fe2000c741270 */
[----:B------:R-:W-:Y:S01]  /*50e0*/  NOP ;  /* 0x0000000000007918 */ /* 0x000fe20000000000 */
[----:B0-----:R-:W-:Y:S02]  /*50f0*/  F2FP.BF16.F32.PACK_AB R85, R5, R4 ;  /* 0x000000040555723e */ /* 0x001fe400000010ff */
[----:B------:R-:W-:-:S02]  /*5100*/  LEA R4, P3, R73, R2, 0x1 ;  /* 0x0000000249047211 */ /* 0x000fc400078608ff */
[----:B------:R-:W-:Y:S01]  /*5110*/  F2FP.BF16.F32.PACK_AB R6, R7, R6 ;  /* 0x000000060706723e */ /* 0x000fe200000010ff */
[----:B------:R-:W-:Y:S01]  /*5120*/  VIADD R7, R0, 0x6 ;  /* 0x0000000600077836 */ /* 0x000fe20000000000 */
[----:B------:R-:W-:-:S05]  /*5130*/  LEA.HI.X.SX32 R5, R73, R3, 0x1, P3 ;  /* 0x0000000349057211 */ /* 0x000fca00018f0eff */
[----:B------:R0:W-:Y:S01]  /*5140*/  @P2 STG.E.U16 desc[UR22][R68.64], R85 ;  /* 0x0000005544002986 */ /* 0x0001e2000c101516 */
[-C--:B------:R-:W-:Y:S02]  /*5150*/  LEA.HI.X.SX32 R73, R74, R3.reuse, 0x1, P6 ;  /* 0x000000034a497211 */ /* 0x080fe400030f0eff */
[-C--:B------:R-:W-:Y:S02]  /*5160*/  LEA R74, P3, R75, R2.reuse, 0x1 ;  /* 0x000000024b4a7211 */ /* 0x080fe400078608ff */
[-C--:B------:R-:W-:Y:S02]  /*5170*/  LEA R76, P6, R77, R2.reuse, 0x1 ;  /* 0x000000024d4c7211 */ /* 0x080fe400078c08ff */
[-C--:B------:R-:W-:Y:S02]  /*5180*/  LEA.HI.X.SX32 R75, R75, R3.reuse, 0x1, P3 ;  /* 0x000000034b4b7211 */ /* 0x080fe400018f0eff */
[----:B------:R-:W-:Y:S02]  /*5190*/  LEA R78, P3, R79, R2, 0x1 ;  /* 0x000000024f4e7211 */ /* 0x000fe400078608ff */
[----:B------:R-:W-:-:S02]  /*51a0*/  LEA.HI.X.SX32 R77, R77, R3, 0x1, P6 ;  /* 0x000000034d4d7211 */ /* 0x000fc400030f0eff */
[-C--:B------:R-:W-:Y:S02]  /*51b0*/  LEA R80, P6, R81, R2.reuse, 0x1 ;  /* 0x0000000251507211 */ /* 0x080fe400078c08ff */
[-C--:B------:R-:W-:Y:S02]  /*51c0*/  LEA.HI.X.SX32 R79, R79, R3.reuse, 0x1, P3 ;  /* 0x000000034f4f7211 */ /* 0x080fe400018f0eff */
[C---:B------:R-:W-:Y:S02]  /*51d0*/  LEA R82, P3, R84.reuse, R2, 0x1 ;  /* 0x0000000254527211 */ /* 0x040fe400078608ff */
[-C--:B------:R-:W-:Y:S02]  /*51e0*/  LEA.HI.X.SX32 R81, R81, R3.reuse, 0x1, P6 ;  /* 0x0000000351517211 */ /* 0x080fe400030f0eff */
[----:B------:R-:W-:Y:S02]  /*51f0*/  ISETP.LT.AND P6, PT, R83, UR19, !P0 ;  /* 0x0000001353007c0c */ /* 0x000fe4000c7c1270 */
[C---:B------:R-:W-:Y:S01]  /*5200*/  LEA.HI.X.SX32 R83, R84.reuse, R3, 0x1, P3 ;  /* 0x0000000354537211 */ /* 0x040fe200018f0eff */
[----:B------:R-:W-:Y:S01]  /*5210*/  VIADD R84, R84, UR6 ;  /* 0x0000000654547c36 */ /* 0x000fe20008000000 */
[----:B------:R-:W-:Y:S01]  /*5220*/  ISETP.LT.AND P3, PT, R86, UR19, !P0 ;  /* 0x0000001356007c0c */ /* 0x000fe2000c761270 */
[----:B------:R-:W-:Y:S01]  /*5230*/  VIADD R86, R0, 0x5 ;  /* 0x0000000500567836 */ /* 0x000fe20000000000 */
[----:B0-----:R-:W-:-:S02]  /*5240*/  PRMT R69, R85, 0x7632, R69 ;  /* 0x0000763255457816 */ /* 0x001fc40000000045 */
[----:B------:R-:W-:Y:S02]  /*5250*/  F2FP.BF16.F32.PACK_AB R8, R9, R8 ;  /* 0x000000080908723e */ /* 0x000fe400000010ff */
[----:B------:R-:W-:Y:S01]  /*5260*/  ISETP.LT.AND P2, PT, R86, UR19, !P0 ;  /* 0x0000001356007c0c */ /* 0x000fe2000c741270 */
[----:B------:R-:W-:Y:S01]  /*5270*/  @P5 STG.E.U16 desc[UR22][R70.64], R69 ;  /* 0x0000004546005986 */ /* 0x000fe2000c101516 */
[----:B------:R-:W-:Y:S02]  /*5280*/  PRMT R86, R6, 0x7610, R86 ;  /* 0x0000761006567816 */ /* 0x000fe40000000056 */
[----:B------:R-:W-:Y:S01]  /*5290*/  ISETP.LT.AND P5, PT, R7, UR19, !P0 ;  /* 0x0000001307007c0c */ /* 0x000fe2000c7a1270 */
[C---:B------:R-:W-:Y:S01]  /*52a0*/  VIADD R7, R0.reuse, 0x7 ;  /* 0x0000000700077836 */ /* 0x040fe20000000000 */
[----:B------:R-:W-:Y:S01]  /*52b0*/  F2FP.BF16.F32.PACK_AB R10, R11, R10 ;  /* 0x0000000a0b0a723e */ /* 0x000fe200000010ff */
[----:B------:R0:W-:Y:S01]  /*52c0*/  @P4 STG.E.U16 desc[UR22][R4.64], R86 ;  /* 0x0000005604004986 */ /* 0x0001e2000c101516 */
[----:B------:R-:W-:Y:S01]  /*52d0*/  F2FP.BF16.F32.PACK_AB R12, R13, R12 ;  /* 0x0000000c0d0c723e */ /* 0x000fe200000010ff */
[----:B------:R-:W-:Y:S01]  /*52e0*/  VIADD R11, R0, 0xe ;  /* 0x0000000e000b7836 */ /* 0x000fe20000000000 */
[----:B------:R-:W-:-:S02]  /*52f0*/  ISETP.LT.AND P4, PT, R7, UR19, !P0 ;  /* 0x0000001307007c0c */ /* 0x000fc4000c781270 */
[----:B------:R-:W-:Y:S02]  /*5300*/  PRMT R7, R8, 0x7632, R7 ;  /* 0x0000763208077816 */ /* 0x000fe40000000007 */
[----:B------:R-:W-:Y:S02]  /*5310*/  PRMT R9, R12, 0x7632, R9 ;  /* 0x000076320c097816 */ /* 0x000fe40000000009 */
[----:B------:R-:W-:Y:S01]  /*5320*/  F2FP.BF16.F32.PACK_AB R14, R15, R14 ;  /* 0x0000000e0f0e723e */ /* 0x000fe200000010ff */
[C---:B------:R-:W-:Y:S01]  /*5330*/  VIADD R15, R0.reuse, 0x3e ;  /* 0x0000003e000f7836 */ /* 0x040fe20000000000 */
[----:B------:R-:W-:Y:S01]  /*5340*/  F2FP.BF16.F32.PACK_AB R16, R17, R16 ;  /* 0x000000101110723e */ /* 0x000fe200000010ff */
[----:B0-----:R-:W-:Y:S01]  /*5350*/  VIADD R4, R0, 0xa ;  /* 0x0000000a00047836 */ /* 0x001fe20000000000 */
[----:B------:R-:W-:Y:S01]  /*5360*/  PRMT R5, R6, 0x7632, R5 ;  /* 0x0000763206057816 */ /* 0x000fe20000000005 */
[----:B------:R-:W-:Y:S01]  /*5370*/  VIADD R6, R0, 0x8 ;  /* 0x0000000800067836 */ /* 0x000fe20000000000 */
[----:B------:R-:W-:-:S02]  /*5380*/  PRMT R13, R14, 0x7632, R13 ;  /* 0x000076320e0d7816 */ /* 0x000fc4000000000d */
[----:B------:R-:W-:Y:S01]  /*5390*/  F2FP.BF16.F32.PACK_AB R18, R19, R18 ;  /* 0x000000121312723e */ /* 0x000fe200000010ff */
[----:B------:R0:W-:Y:S01]  /*53a0*/  @P6 STG.E.U16 desc[UR22][R72.64], R5 ;  /* 0x0000000548006986 */ /* 0x0001e2000c101516 */
[----:B------:R-:W-:Y:S01]  /*53b0*/  ISETP.LT.AND P6, PT, R6, UR19, !P0 ;  /* 0x0000001306007c0c */ /* 0x000fe2000c7c1270 */
[----:B------:R-:W-:Y:S01]  /*53c0*/  VIADD R6, R0, 0x9 ;  /* 0x0000000900067836 */ /* 0x000fe20000000000 */
[----:B------:R-:W-:Y:S01]  /*53d0*/  F2FP.BF16.F32.PACK_AB R20, R21, R20 ;  /* 0x000000141514723e */ /* 0x000fe200000010ff */
[----:B------:R-:W-:Y:S01]  /*53e0*/  @P3 STG.E.U16 desc[UR22][R74.64], R8 ;  /* 0x000000084a003986 */ /* 0x000fe2000c101516 */
[----:B------:R-:W-:Y:S02]  /*53f0*/  F2FP.BF16.F32.PACK_AB R22, R23, R22 ;  /* 0x000000161716723e */ /* 0x000fe400000010ff */
[----:B------:R-:W-:Y:S01]  /*5400*/  ISETP.LT.AND P3, PT, R6, UR19, !P0 ;  /* 0x0000001306007c0c */ /* 0x000fe2000c761270 */
[----:B------:R2:W-:Y:S01]  /*5410*/  @P2 STG.E.U16 desc[UR22][R76.64], R7 ;  /* 0x000000074c002986 */ /* 0x0005e2000c101516 */
[----:B------:R-:W-:Y:S01]  /*5420*/  ISETP.LT.AND P2, PT, R4, UR19, !P0 ;  /* 0x0000001304007c0c */ /* 0x000fe2000c741270 */
[----:B------:R-:W-:Y:S01]  /*5430*/  VIADD R4, R0, 0xb ;  /* 0x0000000b00047836 */ /* 0x000fe20000000000 */
[----:B------:R-:W-:Y:S01]  /*5440*/  F2FP.BF16.F32.PACK_AB R24, R25, R24 ;  /* 0x000000181918723e */ /* 0x000fe200000010ff */
[----:B------:R-:W-:Y:S01]  /*5450*/  @P5 STG.E.U16 desc[UR22][R78.64], R10 ;  /* 0x0000000a4e005986 */ /* 0x000fe2000c101516 */
[----:B0-----:R-:W-:Y:S01]  /*5460*/  PRMT R5, R10, 0x7632, R5 ;  /* 0x000076320a057816 */ /* 0x001fe20000000005 */
[----:B------:R-:W-:Y:S01]  /*5470*/  VIADD R6, R0, 0xc ;  /* 0x0000000c00067836 */ /* 0x000fe20000000000 */
[----:B------:R-:W-:-:S02]  /*5480*/  ISETP.LT.AND P5, PT, R4, UR19, !P0 ;  /* 0x0000001304007c0c */ /* 0x000fc4000c7a1270 */
[----:B------:R-:W-:Y:S01]  /*5490*/  F2FP.BF16.F32.PACK_AB R26, R27, R26 ;  /* 0x0000001a1b1a723e */ /* 0x000fe200000010ff */
[----:B------:R0:W-:Y:S01]  /*54a0*/  @P4 STG.E.U16 desc[UR22][R80.64], R5 ;  /* 0x0000000550004986 */ /* 0x0001e2000c101516 */
[----:B------:R-:W-:Y:S01]  /*54b0*/  LEA R4, P4, R84, R2, 0x1 ;  /* 0x0000000254047211 */ /* 0x000fe200078808ff */
[----:B--2---:R-:W-:Y:S01]  /*54c0*/  VIADD R7, R0, 0xd ;  /* 0x0000000d00077836 */ /* 0x004fe20000000000 */
[----:B------:R-:W-:Y:S01]  /*54d0*/  F2FP.BF16.F32.PACK_AB R28, R29, R28 ;  /* 0x0000001c1d1c723e */ /* 0x000fe200000010ff */
[----:B------:R-:W-:Y:S01]  /*54e0*/  @P6 STG.E.U16 desc[UR22][R82.64], R12 ;  /* 0x0000000c52006986 */ /* 0x000fe2000c101516 */
[----:B------:R-:W-:Y:S02]  /*54f0*/  F2FP.BF16.F32.PACK_AB R30, R31, R30 ;  /* 0x0000001e1f1e723e */ /* 0x000fe400000010ff */
[----:B------:R-:W-:Y:S02]  /*5500*/  F2FP.BF16.F32.PACK_AB R32, R33, R32 ;  /* 0x000000202120723e */ /* 0x000fe400000010ff */
[----:B------:R-:W-:-:S02]  /*5510*/  F2FP.BF16.F32.PACK_AB R34, R35, R34 ;  /* 0x000000222322723e */ /* 0x000fc400000010ff */
[----:B------:R-:W-:Y:S02]  /*5520*/  F2FP.BF16.F32.PACK_AB R36, R37, R36 ;  /* 0x000000242524723e */ /* 0x000fe400000010ff */
[C---:B0-----:R-:W-:Y:S01]  /*5530*/  LEA.HI.X.SX32 R5, R84.reuse, R3, 0x1, P4 ;  /* 0x0000000354057211 */ /* 0x041fe200020f0eff */
[----:B------:R-:W-:Y:S01]  /*5540*/  VIADD R84, R84, UR6 ;  /* 0x0000000654547c36 */ /* 0x000fe20008000000 */
[----:B------:R-:W-:Y:S02]  /*5550*/  ISETP.LT.AND P4, PT, R6, UR19, !P0 ;  /* 0x0000001306007c0c */ /* 0x000fe4000c781270 */
[----:B------:R-:W-:Y:S01]  /*5560*/  F2FP.BF16.F32.PACK_AB R38, R39, R38 ;  /* 0x000000262726723e */ /* 0x000fe200000010ff */
[C---:B------:R-:W-:Y:S01]  /*5570*/  VIADD R10, R84.reuse, UR6 ;  /* 0x00000006540a7c36 */ /* 0x040fe20008000000 */
[----:B------:R-:W-:Y:S01]  /*5580*/  LEA R6, P6, R84, R2, 0x1 ;  /* 0x0000000254067211 */ /* 0x000fe200078c08ff */
[----:B------:R0:W-:Y:S01]  /*5590*/  @P3 STG.E.U16 desc[UR22][R4.64], R9 ;  /* 0x0000000904003986 */ /* 0x0001e2000c101516 */
[----:B------:R-:W-:-:S02]  /*55a0*/  ISETP.LT.AND P3, PT, R7, UR19, !P0 ;  /* 0x0000001307007c0c */ /* 0x000fc4000c761270 */
[-C--:B------:R-:W-:Y:S02]  /*55b0*/  LEA.HI.X.SX32 R7, R84, R3.reuse, 0x1, P6 ;  /* 0x0000000354077211 */ /* 0x080fe400030f0eff */
[----:B------:R-:W-:Y:S02]  /*55c0*/  LEA R8, P6, R10, R2, 0x1 ;  /* 0x000000020a087211 */ /* 0x000fe400078c08ff */
[----:B------:R-:W-:Y:S01]  /*55d0*/  F2FP.BF16.F32.PACK_AB R40, R41, R40 ;  /* 0x000000282928723e */ /* 0x000fe200000010ff */
[----:B------:R2:W-:Y:S01]  /*55e0*/  @P2 STG.E.U16 desc[UR22][R6.64], R14 ;  /* 0x0000000e06002986 */ /* 0x0005e2000c101516 */
[----:B------:R-:W-:Y:S02]  /*55f0*/  ISETP.LT.AND P2, PT, R11, UR19, !P0 ;  /* 0x000000130b007c0c */ /* 0x000fe4000c741270 */
[----:B------:R-:W-:Y:S01]  /*5600*/  F2FP.BF16.F32.PACK_AB R42, R43, R42 ;  /* 0x0000002a2b2a723e */ /* 0x000fe200000010ff */
[----:B0-----:R-:W-:Y:S01]  /*5610*/  VIADD R5, R0, 0xf ;  /* 0x0000000f00057836 */ /* 0x001fe20000000000 */
[C---:B------:R-:W-:Y:S01]  /*5620*/  LEA.HI.X.SX32 R9, R10.reuse, R3, 0x1, P6 ;  /* 0x000000030a097211 */ /* 0x040fe200030f0eff */
[----:B------:R-:W-:Y:S01]  /*5630*/  VIADD R10, R10, UR6 ;  /* 0x000000060a0a7c36 */ /* 0x000fe20008000000 */
[----:B------:R-:W-:-:S02]  /*5640*/  F2FP.BF16.F32.PACK_AB R44, R45, R44 ;  /* 0x0000002c2d2c723e */ /* 0x000fc400000010ff */
[----:B------:R-:W-:Y:S01]  /*5650*/  F2FP.BF16.F32.PACK_AB R46, R47, R46 ;  /* 0x0000002e2f2e723e */ /* 0x000fe200000010ff */
[C---:B------:R-:W-:Y:S01]  /*5660*/  VIADD R12, R10.reuse, UR6 ;  /* 0x000000060a0c7c36 */ /* 0x040fe20008000000 */
[-C--:B------:R-:W-:Y:S01]  /*5670*/  LEA R4, P6, R10, R2.reuse, 0x1 ;  /* 0x000000020a047211 */ /* 0x080fe200078c08ff */
[----:B------:R0:W-:Y:S01]  /*5680*/  @P5 STG.E.U16 desc[UR22][R8.64], R13 ;  /* 0x0000000d08005986 */ /* 0x0001e2000c101516 */
[----:B------:R-:W-:Y:S01]  /*5690*/  ISETP.LT.AND P5, PT, R5, UR19, !P0 ;  /* 0x0000001305007c0c */ /* 0x000fe2000c7a1270 */
[----:B--2---:R-:W-:Y:S01]  /*56a0*/  VIADD R6, R0, 0x10 ;  /* 0x0000001000067836 */ /* 0x004fe20000000000 */
[-C--:B------:R-:W-:Y:S01]  /*56b0*/  LEA.HI.X.SX32 R5, R10, R3.reuse, 0x1, P6 ;  /* 0x000000030a057211 */ /* 0x080fe200030f0eff */
[----:B------:R-:W-:Y:S01]  /*56c0*/  VIADD R7, R0, 0x11 ;  /* 0x0000001100077836 */ /* 0x000fe20000000000 */
[----:B------:R-:W-:Y:S01]  /*56d0*/  LEA R10, P6, R12, R2, 0x1 ;  /* 0x000000020c0a7211 */ /* 0x000fe200078c08ff */
[----:B------:R-:W-:Y:S01]  /*56e0*/  VIADD R14, R0, 0x3f ;  /* 0x0000003f000e7836 */ /* 0x000fe20000000000 */
[----:B------:R-:W-:Y:S01]  /*56f0*/  F2FP.BF16.F32.PACK_AB R48, R49, R48 ;  /* 0x000000303130723e */ /* 0x000fe200000010ff */
[----:B------:R2:W-:Y:S01]  /*5700*/  @P4 STG.E.U16 desc[UR22][R4.64], R16 ;  /* 0x0000001004004986 */ /* 0x0005e2000c101516 */
[C---:B------:R-:W-:Y:S01]  /*5710*/  LEA.HI.X.SX32 R11, R12.reuse, R3, 0x1, P6 ;  /* 0x000000030c0b7211 */ /* 0x040fe200030f0eff */
[----:B------:R-:W-:Y:S01]  /*5720*/  VIADD R12, R12, UR6 ;  /* 0x000000060c0c7c36 */ /* 0x000fe20008000000 */
[----:B------:R-:W-:-:S02]  /*5730*/  ISETP.LT.AND P4, PT, R6, UR19, !P0 ;  /* 0x0000001306007c0c */ /* 0x000fc4000c781270 */
[----:B0-----:R-:W-:Y:S01]  /*5740*/  PRMT R9, R16, 0x7632, R9 ;  /* 0x0000763210097816 */ /* 0x001fe20000000009 */
[C---:B------:R-:W-:Y:S01]  /*5750*/  VIADD R13, R12.reuse, UR6 ;  /* 0x000000060c0d7c36 */ /* 0x040fe20008000000 */
[----:B------:R-:W-:Y:S02]  /*5760*/  LEA R6, P6, R12, R2, 0x1 ;  /* 0x000000020c067211 */ /* 0x000fe400078c08ff */
[----:B------:R-:W-:Y:S01]  /*5770*/  F2FP.BF16.F32.PACK_AB R50, R51, R50 ;  /* 0x000000323332723e */ /* 0x000fe200000010ff */
[----:B------:R0:W-:Y:S01]  /*5780*/  @P3 STG.E.U16 desc[UR22][R10.64], R9 ;  /* 0x000000090a003986 */ /* 0x0001e2000c101516 */
[----:B------:R-:W-:Y:S01]  /*5790*/  ISETP.LT.AND P3, PT, R7, UR19, !P0 ;  /* 0x0000001307007c0c */ /* 0x000fe2000c761270 */
[----:B--2---:R-:W-:Y:S01]  /*57a0*/  VIADD R4, R0, 0x12 ;  /* 0x0000001200047836 */ /* 0x004fe20000000000 */
[----:B------:R-:W-:Y:S01]  /*57b0*/  LEA.HI.X.SX32 R7, R12, R3, 0x1, P6 ;  /* 0x000000030c077211 */ /* 0x000fe200030f0eff */
[----:B------:R-:W-:Y:S01]  /*57c0*/  VIADD R5, R0, 0x13 ;  /* 0x0000001300057836 */ /* 0x000fe20000000000 */
[----:B------:R-:W-:-:S02]  /*57d0*/  LEA R8, P6, R13, R2, 0x1 ;  /* 0x000000020d087211 */ /* 0x000fc400078c08ff */
[----:B------:R-:W-:Y:S01]  /*57e0*/  F2FP.BF16.F32.PACK_AB R52, R53, R52 ;  /* 0x000000343534723e */ /* 0x000fe200000010ff */
[----:B------:R2:W-:Y:S01]  /*57f0*/  @P2 STG.E.U16 desc[UR22][R6.64], R18 ;  /* 0x0000001206002986 */ /* 0x0005e2000c101516 */
[----:B------:R-:W-:Y:S02]  /*5800*/  ISETP.LT.AND P2, PT, R4, UR19, !P0 ;  /* 0x0000001304007c0c */ /* 0x000fe4000c741270 */
[----:B------:R-:W-:Y:S02]  /*5810*/  F2FP.BF16.F32.PACK_AB R54, R55, R54 ;  /* 0x000000363736723e */ /* 0x000fe400000010ff */
[CC--:B0-----:R-:W-:Y:S01]  /*5820*/  LEA.HI.X.SX32 R9, R13.reuse, R3.reuse, 0x1, P6 ;  /* 0x000000030d097211 */ /* 0x0c1fe200030f0eff */
[----:B------:R-:W-:Y:S01]  /*5830*/  VIADD R13, R13, UR6 ;  /* 0x000000060d0d7c36 */ /* 0x000fe20008000000 */
[----:B------:R-:W-:Y:S02]  /*5840*/  PRMT R11, R18, 0x7632, R11 ;  /* 0x00007632120b7816 */ /* 0x000fe4000000000b */
[----:B------:R-:W-:Y:S01]  /*5850*/  F2FP.BF16.F32.PACK_AB R56, R57, R56 ;  /* 0x000000383938723e */ /* 0x000fe200000010ff */
[C---:B------:R-:W-:Y:S01]  /*5860*/  VIADD R12, R13.reuse, UR6 ;  /* 0x000000060d0c7c36 */ /* 0x040fe20008000000 */
[-C--:B------:R-:W-:Y:S01]  /*5870*/  LEA R4, P6, R13, R2.reuse, 0x1 ;  /* 0x000000020d047211 */ /* 0x080fe200078c08ff */
[----:B------:R0:W-:Y:S01]  /*5880*/  @P5 STG.E.U16 desc[UR22][R8.64], R11 ;  /* 0x0000000b08005986 */ /* 0x0001e2000c101516 */
[----:B------:R-:W-:Y:S01]  /*5890*/  ISETP.LT.AND P5, PT, R5, UR19, !P0 ;  /* 0x0000001305007c0c */ /* 0x000fe2000c7a1270 */
[C---:B--2---:R-:W-:Y:S01]  /*58a0*/  VIADD R6, R0.reuse, 0x14 ;  /* 0x0000001400067836 */ /* 0x044fe20000000000 */
        /* <DEDUP_REMOVED lines=23> */
[C---:B0-----:R-:W-:Y:S01]  /*5a20*/  LEA.HI.X.SX32 R9, R13.reuse, R3, 0x1, P6 ;  /* 0x000000030d097211 */ /* 0x041fe200030f0eff */
[----:B------:R-:W-:Y:S01]  /*5a30*/  VIADD R13, R13, UR6 ;  /* 0x000000060d0d7c36 */ /* 0x000fe20008000000 */
[----:B------:R-:W-:-:S03]  /*5a40*/  PRMT R11, R22, 0x7632, R11 ;  /* 0x00007632160b7816 */ /* 0x000fc6000000000b */
[C---:B------:R-:W-:Y:S01]  /*5a50*/  VIADD R12, R13.reuse, UR6 ;  /* 0x000000060d0c7c36 */ /* 0x040fe20008000000 */
[-C--:B------:R-:W-:Y:S01]  /*5a60*/  LEA R4, P6, R13, R2.reuse, 0x1 ;  /* 0x000000020d047211 */ /* 0x080fe200078c08ff */
[----:B------:R0:W-:Y:S01]  /*5a70*/  @P5 STG.E.U16 desc[UR22][R8.64], R11 ;  /* 0x0000000b08005986 */ /* 0x0001e2000c101516 */
[----:B------:R-:W-:Y:S01]  /*5a80*/  ISETP.LT.AND P5, PT, R5, UR19, !P0 ;  /* 0x0000001305007c0c */ /* 0x000fe2000c7a1270 */
[C---:B--2---:R-:W-:Y:S01]  /*5a90*/  VIADD R6, R0.reuse, 0x18 ;  /* 0x0000001800067836 */ /* 0x044fe20000000000 */
[----:B------:R-:W-:Y:S01]  /*5aa0*/  LEA.HI.X.SX32 R5, R13, R3, 0x1, P6 ;  /* 0x000000030d057211 */ /* 0x000fe200030f0eff */
[----:B------:R-:W-:Y:S01]  /*5ab0*/  VIADD R7, R0, 0x19 ;  /* 0x0000001900077836 */ /* 0x000fe20000000000 */
[----:B------:R-:W-:-:S03]  /*5ac0*/  LEA R10, P6, R12, R2, 0x1 ;  /* 0x000000020c0a7211 */ /* 0x000fc600078c08ff */
[----:B------:R2:W-:Y:S01]  /*5ad0*/  @P4 STG.E.U16 desc[UR22][R4.64], R24 ;  /* 0x0000001804004986 */ /* 0x0005e2000c101516 */
[----:B------:R-:W-:Y:S02]  /*5ae0*/  ISETP.LT.AND P4, PT, R6, UR19, !P0 ;  /* 0x0000001306007c0c */ /* 0x000fe4000c781270 */
[C---:B0-----:R-:W-:Y:S01]  /*5af0*/  LEA.HI.X.SX32 R11, R12.reuse, R3, 0x1, P6 ;  /* 0x000000030c0b7211 */ /* 0x041fe200030f0eff */
[----:B------:R-:W-:Y:S01]  /*5b00*/  VIADD R12, R12, UR6 ;  /* 0x000000060c0c7c36 */ /* 0x000fe20008000000 */
[----:B------:R-:W-:-:S03]  /*5b10*/  PRMT R9, R24, 0x7632, R9 ;  /* 0x0000763218097816 */ /* 0x000fc60000000009 */
[C---:B------:R-:W-:Y:S01]  /*5b20*/  VIADD R13, R12.reuse, UR6 ;  /* 0x000000060c0d7c36 */ /* 0x040fe20008000000 */
[-C--:B------:R-:W-:Y:S01]  /*5b30*/  LEA R6, P6, R12, R2.reuse, 0x1 ;  /* 0x000000020c067211 */ /* 0x080fe200078c08ff */
[----:B------:R0:W-:Y:S01]  /*5b40*/  @P3 STG.E.U16 desc[UR22][R10.64], R9 ;  /* 0x000000090a003986 */ /* 0x0001e2000c101516 */
[----:B------:R-:W-:Y:S01]  /*5b50*/  ISETP.LT.AND P3, PT, R7, UR19, !P0 ;  /* 0x0000001307007c0c */ /* 0x000fe2000c761270 */
[----:B--2---:R-:W-:Y:S01]  /*5b60*/  VIADD R4, R0, 0x1a ;  /* 0x0000001a00047836 */ /* 0x004fe20000000000 */
        /* <DEDUP_REMOVED lines=221> */
[----:B------:R-:W-:Y:S02]  /*6940*/  LEA.HI.X.SX32 R5, R13, R3, 0x1, P6 ;  /* 0x000000030d057211 */ /* 0x000fe400030f0eff */
[----:B------:R-:W-:Y:S02]  /*6950*/  LEA R10, P6, R12, R2, 0x1 ;  /* 0x000000020c0a7211 */ /* 0x000fe400078c08ff */
[----:B------:R-:W-:Y:S01]  /*6960*/  PRMT R7, R60, 0x7632, R7 ;  /* 0x000076323c077816 */ /* 0x000fe20000000007 */
[----:B------:R2:W-:Y:S01]  /*6970*/  @P4 STG.E.U16 desc[UR22][R4.64], R60 ;  /* 0x0000003c04004986 */ /* 0x0005e2000c101516 */
[----:B------:R-:W-:-:S02]  /*6980*/  ISETP.LT.AND P4, PT, R6, UR19, !P0 ;  /* 0x0000001306007c0c */ /* 0x000fc4000c781270 */
[C---:B0-----:R-:W-:Y:S01]  /*6990*/  LEA.HI.X.SX32 R11, R12.reuse, R3, 0x1, P6 ;  /* 0x000000030c0b7211 */ /* 0x041fe200030f0eff */
[----:B------:R-:W-:Y:S02]  /*69a0*/  VIADD R12, R12, UR6 ;  /* 0x000000060c0c7c36 */ /* 0x000fe40008000000 */
[----:B------:R-:W-:Y:S02]  /*69b0*/  VIADD R9, R0, 0x3d ;  /* 0x0000003d00097836 */ /* 0x000fe40000000000 */
[----:B------:R0:W-:Y:S01]  /*69c0*/  @P3 STG.E.U16 desc[UR22][R10.64], R7 ;  /* 0x000000070a003986 */ /* 0x0001e2000c101516 */
[C---:B------:R-:W-:Y:S01]  /*69d0*/  LEA R6, P3, R12.reuse, R2, 0x1 ;  /* 0x000000020c067211 */ /* 0x040fe200078608ff */
[----:B------:R-:W-:-:S05]  /*69e0*/  VIADD R8, R12, UR6 ;  /* 0x000000060c087c36 */ /* 0x000fca0008000000 */
[----:B--2---:R-:W-:-:S04]  /*69f0*/  LEA R4, P6, R8, R2, 0x1 ;  /* 0x0000000208047211 */ /* 0x004fc800078c08ff */
[-C--:B------:R-:W-:Y:S02]  /*6a00*/  LEA.HI.X.SX32 R5, R8, R3.reuse, 0x1, P6 ;  /* 0x0000000308057211 */ /* 0x080fe400030f0eff */
[----:B0-----:R-:W-:Y:S02]  /*6a10*/  LEA.HI.X.SX32 R7, R12, R3, 0x1, P3 ;  /* 0x000000030c077211 */ /* 0x001fe400018f0eff */
[----:B------:R-:W-:Y:S01]  /*6a20*/  ISETP.LT.AND P3, PT, R9, UR19, !P0 ;  /* 0x0000001309007c0c */ /* 0x000fe2000c761270 */
[----:B------:R-:W-:Y:S02]  /*6a30*/  VIADD R9, R8, UR6 ;  /* 0x0000000608097c36 */ /* 0x000fe40008000000 */
[----:B------:R0:W-:Y:S02]  /*6a40*/  @P2 STG.E.U16 desc[UR22][R6.64], R62 ;  /* 0x0000003e06002986 */ /* 0x0001e4000c101516 */
[C---:B------:R-:W-:Y:S01]  /*6a50*/  VIADD R11, R9.reuse, UR6 ;  /* 0x00000006090b7c36 */ /* 0x040fe20008000000 */
[----:B------:R-:W-:-:S03]  /*6a60*/  LEA R8, P2, R9, R2, 0x1 ;  /* 0x0000000209087211 */ /* 0x000fc600078408ff */
[C---:B------:R-:W-:Y:S01]  /*6a70*/  VIADD R13, R11.reuse, UR6 ;  /* 0x000000060b0d7c36 */ /* 0x040fe20008000000 */
[-C--:B------:R-:W-:Y:S02]  /*6a80*/  LEA R10, P6, R11, R2.reuse, 0x1 ;  /* 0x000000020b0a7211 */ /* 0x080fe400078c08ff */
[-C--:B------:R-:W-:Y:S01]  /*6a90*/  LEA.HI.X.SX32 R9, R9, R3.reuse, 0x1, P2 ;  /* 0x0000000309097211 */ /* 0x080fe200010f0eff */
[----:B------:R-:W-:Y:S01]  /*6aa0*/  VIADD R0, R13, UR6 ;  /* 0x000000060d007c36 */ /* 0x000fe20008000000 */
[----:B------:R-:W-:Y:S02]  /*6ab0*/  LEA.HI.X.SX32 R11, R11, R3, 0x1, P6 ;  /* 0x000000030b0b7211 */ /* 0x000fe400030f0eff */
[----:B------:R-:W-:Y:S02]  /*6ac0*/  LEA R12, P6, R13, R2, 0x1 ;  /* 0x000000020d0c7211 */ /* 0x000fe400078c08ff */
[----:B------:R-:W-:Y:S02]  /*6ad0*/  ISETP.LT.AND P2, PT, R15, UR19, !P0 ;  /* 0x000000130f007c0c */ /* 0x000fe4000c741270 */
[----:B------:R-:W-:-:S02]  /*6ae0*/  ISETP.LT.AND P0, PT, R14, UR19, !P0 ;  /* 0x000000130e007c0c */ /* 0x000fc4000c701270 */
[----:B0-----:R-:W-:Y:S02]  /*6af0*/  PRMT R6, R62, 0x7632, R6 ;  /* 0x000076323e067816 */ /* 0x001fe40000000006 */
[-C--:B------:R-:W-:Y:S02]  /*6b00*/  LEA.HI.X.SX32 R13, R13, R3.reuse, 0x1, P6 ;  /* 0x000000030d0d7211 */ /* 0x080fe400030f0eff */
[C---:B------:R-:W-:Y:S01]  /*6b10*/  LEA R2, P6, R0.reuse, R2, 0x1 ;  /* 0x0000000200027211 */ /* 0x040fe200078c08ff */
[----:B------:R0:W-:Y:S03]  /*6b20*/  @P5 STG.E.U16 desc[UR22][R4.64], R6 ;  /* 0x0000000604005986 */ /* 0x0001e6000c101516 */
[----:B------:R-:W-:Y:S01]  /*6b30*/  LEA.HI.X.SX32 R3, R0, R3, 0x1, P6 ;  /* 0x0000000300037211 */ /* 0x000fe200030f0eff */
[----:B------:R2:W-:Y:S01]  /*6b40*/  @P4 STG.E.U16 desc[UR22][R8.64], R64 ;  /* 0x0000004008004986 */ /* 0x0005e2000c101516 */
[----:B------:R-:W-:-:S02]  /*6b50*/  PRMT R0, R66, 0x7632, R0 ;  /* 0x0000763242007816 */ /* 0x000fc40000000000 */
[----:B0-----:R-:W-:-:S05]  /*6b60*/  PRMT R5, R64, 0x7632, R5 ;  /* 0x0000763240057816 */ /* 0x001fca0000000005 */
[----:B------:R2:W-:Y:S04]  /*6b70*/  @P3 STG.E.U16 desc[UR22][R10.64], R5 ;  /* 0x000000050a003986 */ /* 0x0005e8000c101516 */
[----:B------:R2:W-:Y:S04]  /*6b80*/  @P2 STG.E.U16 desc[UR22][R12.64], R66 ;  /* 0x000000420c002986 */ /* 0x0005e8000c101516 */
[----:B------:R2:W-:Y:S01]  /*6b90*/  @P0 STG.E.U16 desc[UR22][R2.64], R0 ;  /* 0x0000000002000986 */ /* 0x0005e2000c101516 */
[----:B-1----:R-:W-:Y:S06]  /*6ba0*/  BAR.SYNC.DEFER_BLOCKING 0x0 ;  /* 0x0000000000007b1d */ /* 0x002fec0000010000 */
[----:B------:R-:W-:Y:S05]  /*6bb0*/  @P1 BRA `(.L_x_14) ;  /* 0x0000000000a01947 */ /* 0x000fea0003800000 */
[----:B------:R-:W0:Y:S01]  /*6bc0*/  S2UR UR5, SR_CgaCtaId ;  /* 0x00000000000579c3 */ /* 0x000e220000008800 */
[----:B------:R-:W-:Y:S01]  /*6bd0*/  NOP ;  /* 0x0000000000007918 */ /* 0x000fe20000000000 */
[----:B------:R-:W-:Y:S01]  /*6be0*/  UMOV UR4, 0x50 ;  /* 0x0000005000047882 */ /* 0x000fe20000000000 */
[----:B--2---:R-:W-:Y:S02]  /*6bf0*/  IMAD.U32 R0, RZ, RZ, UR10 ;  /* 0x0000000aff007e24 */ /* 0x004fe4000f8e00ff */
[----:B------:R-:W-:Y:S02]  /*6c00*/  IMAD.MOV.U32 R3, RZ, RZ, 0xf ;  /* 0x0000000fff037424 */ /* 0x000fe400078e00ff */
[----:B------:R-:W-:Y:S01]  /*6c10*/  IMAD.MOV.U32 R7, RZ, RZ, 0x1 ;  /* 0x00000001ff077424 */ /* 0x000fe200078e00ff */
[----:B------:R-:W-:-:S04]  /*6c20*/  LOP3.LUT R0, R0, 0xffff, RZ, 0xc0, !PT ;  /* 0x0000ffff00007812 */ /* 0x000fc800078ec0ff */
[----:B------:R-:W-:-:S05]  /*6c30*/  SHF.R.U32.HI R0, RZ, 0x5, R0 ;  /* 0x00000005ff007819 */ /* 0x000fca0000011600 */
[----:B------:R-:W-:Y:S01]  /*6c40*/  VIADD R2, R0, 0x10 ;  /* 0x0000001000027836 */ /* 0x000fe20000000000 */
[----:B------:R-:W-:Y:S01]  /*6c50*/  SHF.L.U32 R0, R3, R0, RZ ;  /* 0x0000000003007219 */ /* 0x000fe200000006ff */
[----:B0-----:R-:W-:-:S03]  /*6c60*/  ULEA UR6, UR5, UR4, 0x18 ;  /* 0x0000000405067291 */ /* 0x001fc6000f8ec0ff */
[----:B------:R-:W-:-:S04]  /*6c70*/  SHF.L.U32 R3, R7, R2, RZ ;  /* 0x0000000207037219 */ /* 0x000fc800000006ff */
[----:B------:R-:W-:Y:S02]  /*6c80*/  LOP3.LUT R0, R3, R0, RZ, 0xfc, !PT ;  /* 0x0000000003007212 */ /* 0x000fe400078efcff */
[----:B------:R-:W0:Y:S02]  /*6c90*/  LDS R5, [UR6] ;  /* 0x00000006ff057984 */ /* 0x000e240008000800 */
[C---:B------:R-:W-:Y:S02]  /*6ca0*/  LOP3.LUT R2, R0.reuse, 0xffff, RZ, 0xc0, !PT ;  /* 0x0000ffff00027812 */ /* 0x040fe400078ec0ff */
[----:B0-----:R-:W-:-:S04]  /*6cb0*/  LOP3.LUT R3, R0, 0xffff, R5, 0x80, !PT ;  /* 0x0000ffff00037812 */ /* 0x001fc800078e8005 */
[----:B------:R-:W-:-:S13]  /*6cc0*/  ISETP.NE.AND P0, PT, R3, R2, PT ;  /* 0x000000020300720c */ /* 0x000fda0003f05270 */
[----:B------:R-:W-:Y:S05]  /*6cd0*/  @P0 BRA `(.L_x_15) ;  /* 0x0000000000500947 */ /* 0x000fea0003800000 */
[----:B------:R-:W-:Y:S02]  /*6ce0*/  SHF.R.U32.HI R5, RZ, 0x10, R5 ;  /* 0x00000010ff057819 */ /* 0x000fe40000011605 */
[----:B------:R-:W-:-:S04]  /*6cf0*/  SHF.R.U32.HI R2, RZ, 0x10, R0 ;  /* 0x00000010ff027819 */ /* 0x000fc80000011600 */
[----:B------:R-:W-:-:S04]  /*6d00*/  LOP3.LUT R5, R5, R2, RZ, 0xc0, !PT ;  /* 0x0000000205057212 */ /* 0x000fc800078ec0ff */
[----:B------:R-:W-:-:S13]  /*6d10*/  ISETP.NE.AND P0, PT, R5, R2, PT ;  /* 0x000000020500720c */ /* 0x000fda0003f05270 */
[----:B------:R-:W-:Y:S05]  /*6d20*/  @P0 BRA `(.L_x_16) ;  /* 0x0000000000300947 */ /* 0x000fea0003800000 */
[----:B------:R-:W-:Y:S01]  /*6d30*/  R2UR UR4, R0 ;  /* 0x00000000000472ca */ /* 0x000fe200000e0000 */
[----:B------:R-:W-:Y:S01]  /*6d40*/  VOTEU.ANY UR5, UPT, PT ;  /* 0x0000000000057886 */ /* 0x000fe200038e0100 */
[----:B------:R-:W0:Y:S01]  /*6d50*/  S2R R0, SR_LANEID ;  /* 0x0000000000007919 */ /* 0x000e220000000000 */
[----:B------:R-:W-:-:S10]  /*6d60*/  UFLO.U32 UR5, UR5 ;  /* 0x00000005000572bd */ /* 0x000fd400080e0000 */
[----:B------:R-:W-:-:S06]  /*6d70*/  ULOP3.LUT UR4, URZ, UR4, URZ, 0x33, !UPT ;  /* 0x00000004ff047292 */ /* 0x000fcc000f8e33ff */
[----:B------:R-:W-:-:S04]  /*6d80*/  IMAD.U32 R2, RZ, RZ, UR4 ;  /* 0x00000004ff027e24 */ /* 0x000fc8000f8e00ff */
[----:B------:R-:W1:Y:S02]  /*6d90*/  REDUX UR7, R2 ;  /* 0x00000000020773c4 */ /* 0x000e640000000000 */
[----:B------:R3:W-:Y:S01]  /*6da0*/  UTCATOMSWS.AND URZ, UR4 ;  /* 0x0000000400ff79e3 */ /* 0x0007e20008000000 */
[----:B0-----:R-:W-:Y:S01]  /*6db0*/  ISETP.EQ.U32.AND P0, PT, R0, UR5, PT ;  /* 0x0000000500007c0c */ /* 0x001fe2000bf02070 */
[----:B-1----:R-:W-:-:S12]  /*6dc0*/  IMAD.U32 R0, RZ, RZ, UR7 ;  /* 0x00000007ff007e24 */ /* 0x002fd8000f8e00ff */
[----:B------:R3:W-:Y:S01]  /*6dd0*/  @P0 ATOMS.AND RZ, [UR6], R0 ;  /* 0x00000000ffff098c */ /* 0x0007e2000a800006 */
[----:B------:R-:W-:Y:S05]  /*6de0*/  BRA `(.L_x_14) ;  /* 0x0000000000147947 */ /* 0x000fea0003800000 */
.L_x_16:
[----:B------:R-:W-:-:S07]  /*6df0*/  MOV R2, 0x6e10 ;  /* 0x00006e1000027802 */ /* 0x000fce0000000f00 */
[----:B------:R-:W-:Y:S05]  /*6e00*/  CALL.REL.NOINC `($__internal_0_$__cuda_sm10x_tcgen05_guardrail_trap_col_being_dealloced_not_returned_by_alloc) ;  /* 0x00000000002c7944 */ /* 0x000fea0003c00000 */
[----:B------:R-:W-:Y:S05]  /*6e10*/  BRA `(.L_x_14) ;  /* 0x0000000000087947 */ /* 0x000fea0003800000 */
.L_x_15:
[----:B------:R-:W-:-:S07]  /*6e20*/  MOV R2, 0x6e40 ;  /* 0x00006e4000027802 */ /* 0x000fce0000000f00 */
[----:B------:R-:W-:Y:S05]  /*6e30*/  CALL.REL.NOINC `($__internal_2_$__cuda_sm10x_tcgen05_guardrail_trap_unallocated_columns_being_dealloced) ;  /* 0x0000000000387944 */ /* 0x000fea0003c00000 */
.L_x_14:
[----:B------:R-:W-:Y:S01]  /*6e40*/  NOP ;  /* 0x0000000000007918 */ /* 0x000fe20000000000 */
[----:B---3--:R-:W-:Y:S05]  /*6e50*/  EXIT ;  /* 0x000000000000794d */ /* 0x008fea0003800000 */
.L_x_9:
[----:B------:R-:W0:Y:S02]  /*6e60*/  SYNCS.PHASECHK.TRANS64.TRYWAIT P3, [UR8], R12 ;  /* 0x0000000cff0075a7 */ /* 0x000e240008061108 */
[----:B0-----:R-:W-:Y:S05]  /*6e70*/  @!P3 BRA `(.L_x_9) ;  /* 0xfffffffc00f8b947 */ /* 0x001fea000383ffff */
[----:B------:R-:W-:Y:S05]  /*6e80*/  BRA `(.L_x_17) ;  /* 0xffffffd800207947 */ /* 0x000fea000383ffff */
.L_x_13:
[----:B------:R-:W3:Y:S02]  /*6e90*/  SYNCS.PHASECHK.TRANS64.TRYWAIT P0, [UR8], R3 ;  /* 0x00000003ff0075a7 */ /* 0x000ee40008001108 */
[----:B---3--:R-:W-:Y:S05]  /*6ea0*/  @!P0 BRA `(.L_x_13) ;  /* 0xfffffffc00f88947 */ /* 0x008fea000383ffff */
[----:B------:R-:W-:Y:S05]  /*6eb0*/  BRA `(.L_x_12) ;  /* 0xffffffe000107947 */ /* 0x000fea000383ffff */
        .weak           $__internal_0_$__cuda_sm10x_tcgen05_guardrail_trap_col_being_dealloced_not_returned_by_alloc
        .type           $__internal_0_$__cuda_sm10x_tcgen05_guardrail_trap_col_being_dealloced_not_returned_by_alloc,@function
        .size           $__internal_0_$__cuda_sm10x_tcgen05_guardrail_trap_col_being_dealloced_not_returned_by_alloc,($__internal_1_$__cuda_sm10x_tcgen05_guardrail_trap_phase_invalid_during_alloc - $__internal_0_$__cuda_sm10x_tcgen05_guardrail_trap_col_being_dealloced_not_returned_by_alloc)
$__internal_0_$__cuda_sm10x_tcgen05_guardrail_trap_col_being_dealloced_not_returned_by_alloc:
[----:B------:R-:W-:Y:S05]  /*6ec0*/  BPT.TRAP 0x1 ;  /* 0x000000040000795c */ /* 0x000fea0000300000 */
[----:B------:R-:W-:-:S04]  /*6ed0*/  IMAD.MOV.U32 R3, RZ, RZ, 0x0 ;  /* 0x00000000ff037424 */ /* 0x000fc800078e00ff */
[----:B------:R-:W-:Y:S05]  /*6ee0*/  RET.REL.NODEC R2 `(matmul_kernel) ;  /* 0xffffff9002447950 */ /* 0x000fea0003c3ffff */
        .weak           $__internal_1_$__cuda_sm10x_tcgen05_guardrail_trap_phase_invalid_during_alloc
        .type           $__internal_1_$__cuda_sm10x_tcgen05_guardrail_trap_phase_invalid_during_alloc,@function
        .size           $__internal_1_$__cuda_sm10x_tcgen05_guardrail_trap_phase_invalid_during_alloc,($__internal_2_$__cuda_sm10x_tcgen05_guardrail_trap_unallocated_columns_being_dealloced - $__internal_1_$__cuda_sm10x_tcgen05_guardrail_trap_phase_invalid_during_alloc)
$__internal_1_$__cuda_sm10x_tcgen05_guardrail_trap_phase_invalid_during_alloc:
[----:B------:R-:W-:Y:S05]  /*6ef0*/  BPT.TRAP 0x1 ;  /* 0x000000040000795c */ /* 0x000fea0000300000 */
[----:B------:R-:W-:-:S04]  /*6f00*/  IMAD.MOV.U32 R3, RZ, RZ, 0x0 ;  /* 0x00000000ff037424 */ /* 0x000fc800078e00ff */
[----:B------:R-:W-:Y:S05]  /*6f10*/  RET.REL.NODEC R2 `(matmul_kernel) ;  /* 0xffffff9002387950 */ /* 0x000fea0003c3ffff */
        .weak           $__internal_2_$__cuda_sm10x_tcgen05_guardrail_trap_unallocated_columns_being_dealloced
        .type           $__internal_2_$__cuda_sm10x_tcgen05_guardrail_trap_unallocated_columns_being_dealloced,@function
        .size           $__internal_2_$__cuda_sm10x_tcgen05_guardrail_trap_unallocated_columns_being_dealloced,(.L_x_21 - $__internal_2_$__cuda_sm10x_tcgen05_guardrail_trap_unallocated_columns_being_dealloced)
$__internal_2_$__cuda_sm10x_tcgen05_guardrail_trap_unallocated_columns_being_dealloced:
[----:B------:R-:W-:Y:S05]  /*6f20*/  BPT.TRAP 0x1 ;  /* 0x000000040000795c */ /* 0x000fea0000300000 */
[----:B------:R-:W-:-:S04]  /*6f30*/  IMAD.MOV.U32 R3, RZ, RZ, 0x0 ;  /* 0x00000000ff037424 */ /* 0x000fc800078e00ff */
[----:B------:R-:W-:Y:S05]  /*6f40*/  RET.REL.NODEC R2 `(matmul_kernel) ;  /* 0xffffff90022c7950 */ /* 0x000fea0003c3ffff */
.L_x_18:
[----:B------:R-:W-:-:S00]  /*6f50*/  BRA `(.L_x_18) ;  /* 0xfffffffc00fc7947 */ /* 0x000fc0000383ffff */
[----:B------:R-:W-:-:S00]  /*6f60*/  NOP ;  /* 0x0000000000007918 */ /* 0x000fc00000000000 */
        /* <DEDUP_REMOVED lines=9> */
.L_x_21:


//--------------------- .nv.shared.matmul_kernel  --------------------------
	.section	.nv.shared.matmul_kernel,"aw",@nobits
	.sectionflags	@""
	.align	16
	.zero		1024


//--------------------- .nv.shared.reserved.0     --------------------------
	.section	.nv.shared.reserved.0,"aw",@nobits
	.align	8
	.weak		__nv_reservedSMEM_offset_0_alias
	.size		__nv_reservedSMEM_offset_0_alias, 0, 64
	.other		__nv_reservedSMEM_offset_0_alias,@"STO_CUDA_RESERVED_SHARED STV_DEFAULT"
__nv_reservedSMEM_offset_0_alias:
	.zero		0
.nv.shared.reserved.0:
	.zero		64
	.weak		__nv_reservedSMEM_allocation_phase
	.type		__nv_reservedSMEM_allocation_phase,@object
	.size		__nv_reservedSMEM_allocation_phase,(.L_0 - __nv_reservedSMEM_allocation_phase)
__nv_reservedSMEM_allocation_phase:
	.zero		1
.L_0:
	.zero		7
	.weak		__nv_reservedSMEM_devtool_atexit_pc
	.type		__nv_reservedSMEM_devtool_atexit_pc,@object
	.size		__nv_reservedSMEM_devtool_atexit_pc,(__nv_reservedSMEM_allocation_mask - __nv_reservedSMEM_devtool_atexit_pc)
__nv_reservedSMEM_devtool_atexit_pc:
	.zero		8
	.weak		__nv_reservedSMEM_allocation_mask
	.type		__nv_reservedSMEM_allocation_mask,@object
	.size		__nv_reservedSMEM_allocation_mask,(.L_2 - __nv_reservedSMEM_allocation_mask)
__nv_reservedSMEM_allocation_mask:
	.zero		4
.L_2:


//--------------------- .nv.constant0.matmul_kernel --------------------------
	.section	.nv.constant0.matmul_kernel,"a",@progbits
	.sectionflags	@""
	.align	4
.nv.constant0.matmul_kernel:
	.zero		976


//--------------------- SYMBOLS --------------------------

	.type		.nv.reservedSmem.offset0,@object
	.size		.nv.reservedSmem.offset0,0x4
	.type		.nv.reservedSmem.cap,@object
	.size		.nv.reservedSmem.cap,0x4
